def gluon_tcgen05(
    a_ptr,
    b_ptr,
    c_ptr,
    M,
    N,
    K,
    stride_am,
    stride_bk,
    stride_cm,
    BLOCK_M: gl.constexpr,
    BLOCK_N: gl.constexpr,
    BLOCK_K: gl.constexpr,
    DTYPE: gl.constexpr,
    A_LAYOUT: gl.constexpr,
    B_LAYOUT: gl.constexpr,
    C_LAYOUT: gl.constexpr,
    B_SHAPE: gl.constexpr,
    TMEM_LAYOUT: gl.constexpr,
    TMEM_REG: gl.constexpr,
    TRANS_B: gl.constexpr,
    NUM_BUFFERS: gl.constexpr,
):
    a_desc = tma.make_tensor_descriptor(
        a_ptr, [M, K], [stride_am, 1], [BLOCK_M, BLOCK_K], A_LAYOUT
    )
    b_desc = tma.make_tensor_descriptor(
        b_ptr,
        [N, K] if TRANS_B else [K, N],
        [stride_bk, 1],
        B_SHAPE,
        B_LAYOUT,
    )
    c_desc = tma.make_tensor_descriptor(
        c_ptr, [M, N], [stride_cm, 1], [BLOCK_M, BLOCK_N], C_LAYOUT
    )

    a_bufs = gl.allocate_shared_memory(
        DTYPE, [NUM_BUFFERS, BLOCK_M, BLOCK_K], A_LAYOUT
    )
    b_bufs = gl.allocate_shared_memory(DTYPE, [NUM_BUFFERS] + B_SHAPE, B_LAYOUT)

    pid_m = gl.program_id(0)
    pid_n = gl.program_id(1)
    off_m = pid_m * BLOCK_M
    off_n = pid_n * BLOCK_N

    tma_bars = gl.allocate_shared_memory(
        gl.int64, [NUM_BUFFERS, 1], mbarrier.MBarrierLayout()
    )
    mma_bars = gl.allocate_shared_memory(
        gl.int64, [NUM_BUFFERS, 1], mbarrier.MBarrierLayout()
    )
    for i in gl.static_range(NUM_BUFFERS):
        mbarrier.init(tma_bars.index(i), count=1)
        mbarrier.init(mma_bars.index(i), count=1)

    acc_tmem = allocate_tensor_memory(gl.float32, [BLOCK_M, BLOCK_N], TMEM_LAYOUT)
    idx = 0
    phase = 0
    use_acc = False
    for k in range(0, K, BLOCK_K):
        a = a_bufs.index(idx)
        b = b_bufs.index(idx)
        tma_bar = tma_bars.index(idx)
        mma_bar = mma_bars.index(idx)
        mbarrier.expect(
            tma_bar, a_desc.block_type.nbytes + b_desc.block_type.nbytes
        )
        tma.async_copy_global_to_shared(a_desc, [off_m, k], tma_bar, a)
        tma.async_copy_global_to_shared(
            b_desc, [off_n, k] if TRANS_B else [k, off_n], tma_bar, b
        )
        mbarrier.wait(tma_bar, phase=phase)

        if TRANS_B:
            b = b.permute((1, 0))
        tcgen05_mma(a, b, acc_tmem, use_acc=use_acc)
        tcgen05_commit(mma_bar)
        mbarrier.wait(mma_bar, phase=phase)
        use_acc = True

        idx += 1
        if idx == NUM_BUFFERS:
            idx = 0
            phase ^= 1

    for i in gl.static_range(NUM_BUFFERS):
        mbarrier.invalidate(tma_bars.index(i))
        mbarrier.invalidate(mma_bars.index(i))

    acc = acc_tmem.load(TMEM_REG)
    c_smem = gl.allocate_shared_memory(DTYPE, [BLOCK_M, BLOCK_N], C_LAYOUT)
    c_smem.store(acc.to(DTYPE))
    fence_async_shared()
    tma.async_copy_shared_to_global(c_desc, [off_m, off_n], c_smem)
    tma.store_wait(pendings=0)

# config = {"BLOCK_K": 128, "BLOCK_M": 64, "BLOCK_N": 64, "arch": "sm_100", "dtype": "fp16", "num_buffers": 1, "num_warps": 8, "trans_b": 0}
# arch = sm_100


// ===== COMPILED SASS (sm_100a) =====

	.target	sm_100a

	.elftype	@"ET_EXEC"


//--------------------- .note.nv.tkinfo           --------------------------
	.section	.note.nv.tkinfo,"",@"SHT_NOTE"
	.sectionflags	@"SHF_NOTE_NV_TKINFO"
	.tkinfo
        /*0018*/ 	.word	0x00000081
        /*0030*/ 	.string	""
        /*0030*/ 	.string	"ptxas-blackwell"
        /*0030*/ 	.string	"Cuda compilation tools, release 12.9, V12.9.86"
        /*0030*/ 	.string	"Build cuda_12.9.r12.9/compiler.36037853_0"
        /*0030*/ 	.string	"-v  -suppress-debug-info  -lineinfo  -arch sm_100a "



//--------------------- .note.nv.cuver            --------------------------
	.section	.note.nv.cuver,"",@"SHT_NOTE"
	.sectionflags	@"SHF_NOTE_NV_CUVER"
        /*0018*/ 	.short	0x0001
        /*001a*/ 	.short	0x0064
        /*001c*/ 	.short	0x0001
        /*001e*/ 	.short	0x0000
        /*0020*/ 	.short	0x0001
        /*0022*/ 	.short	0x0000


//--------------------- .nv.info                  --------------------------
	.section	.nv.info,"",@"SHT_CUDA_INFO"
	.align	4


	//----- nvinfo : EIATTR_REGCOUNT
	.align		4
        /*0000*/ 	.byte	0x04, 0x2f
        /*0002*/ 	.short	(.L_4 - .L_3)
	.align		4
.L_3:
        /*0004*/ 	.word	index@(gluon_tcgen05)
        /*0008*/ 	.word	0x00000019


	//----- nvinfo : EIATTR_FRAME_SIZE
	.align		4
.L_4:
        /*000c*/ 	.byte	0x04, 0x11
        /*000e*/ 	.short	(.L_6 - .L_5)
	.align		4
.L_5:
        /*0010*/ 	.word	index@($__internal_2_$__cuda_sm10x_tcgen05_guardrail_trap_unallocated_columns_being_dealloced)
        /*0014*/ 	.word	0x00000000


	//----- nvinfo : EIATTR_FRAME_SIZE
	.align		4
.L_6:
        /*0018*/ 	.byte	0x04, 0x11
        /*001a*/ 	.short	(.L_8 - .L_7)
	.align		4
.L_7:
        /*001c*/ 	.word	index@($__internal_1_$__cuda_sm10x_tcgen05_guardrail_trap_phase_invalid_during_alloc)
        /*0020*/ 	.word	0x00000000


	//----- nvinfo : EIATTR_FRAME_SIZE
	.align		4
.L_8:
        /*0024*/ 	.byte	0x04, 0x11
        /*0026*/ 	.short	(.L_10 - .L_9)
	.align		4
.L_9:
        /*0028*/ 	.word	index@($__internal_0_$__cuda_sm10x_tcgen05_guardrail_trap_col_being_dealloced_not_returned_by_alloc)
        /*002c*/ 	.word	0x00000000


	//----- nvinfo : EIATTR_FRAME_SIZE
	.align		4
.L_10:
        /*0030*/ 	.byte	0x04, 0x11
        /*0032*/ 	.short	(.L_12 - .L_11)
	.align		4
.L_11:
        /*0034*/ 	.word	index@(gluon_tcgen05)
        /*0038*/ 	.word	0x00000000


	//----- nvinfo : EIATTR_MIN_STACK_SIZE
	.align		4
.L_12:
        /*003c*/ 	.byte	0x04, 0x12
        /*003e*/ 	.short	(.L_14 - .L_13)
	.align		4
.L_13:
        /*0040*/ 	.word	index@(gluon_tcgen05)
        /*0044*/ 	.word	0x00000000
.L_14:


//--------------------- .nv.info.gluon_tcgen05    --------------------------
	.section	.nv.info.gluon_tcgen05,"",@"SHT_CUDA_INFO"
	.sectionflags	@""
	.align	4


	//----- nvinfo : EIATTR_CUDA_API_VERSION
	.align		4
        /*0000*/ 	.byte	0x04, 0x37
        /*0002*/ 	.short	(.L_16 - .L_15)
.L_15:
        /*0004*/ 	.word	0x00000081


	//----- nvinfo : EIATTR_KPARAM_INFO
	.align		4
.L_16:
        /*0008*/ 	.byte	0x04, 0x17
        /*000a*/ 	.short	(.L_18 - .L_17)
.L_17:
        /*000c*/ 	.word	0x00000000
        /*0010*/ 	.short	0x000a
        /*0012*/ 	.short	0x0048
        /*0014*/ 	.byte	0x00, 0xf4, 0x21, 0x00


	//----- nvinfo : EIATTR_KPARAM_INFO
	.align		4
.L_18:
        /*0018*/ 	.byte	0x04, 0x17
        /*001a*/ 	.short	(.L_20 - .L_19)
.L_19:
        /*001c*/ 	.word	0x00000000
        /*0020*/ 	.short	0x0009
        /*0022*/ 	.short	0x0040
        /*0024*/ 	.byte	0x00, 0xf4, 0x21, 0x00


	//----- nvinfo : EIATTR_KPARAM_INFO
	.align		4
.L_20:
        /*0028*/ 	.byte	0x04, 0x17
        /*002a*/ 	.short	(.L_22 - .L_21)
.L_21:
        /*002c*/ 	.word	0x00000000
        /*0030*/ 	.short	0x0008
        /*0032*/ 	.short	0x0038
        /*0034*/ 	.byte	0x00, 0xf0, 0x21, 0x00


	//----- nvinfo : EIATTR_KPARAM_INFO
	.align		4
.L_22:
        /*0038*/ 	.byte	0x04, 0x17
        /*003a*/ 	.short	(.L_24 - .L_23)
.L_23:
        /*003c*/ 	.word	0x00000000
        /*0040*/ 	.short	0x0007
        /*0042*/ 	.short	0x0030
        /*0044*/ 	.byte	0x00, 0xf0, 0x21, 0x00


	//----- nvinfo : EIATTR_KPARAM_INFO
	.align		4
.L_24:
        /*0048*/ 	.byte	0x04, 0x17
        /*004a*/ 	.short	(.L_26 - .L_25)
.L_25:
        /*004c*/ 	.word	0x00000000
        /*0050*/ 	.short	0x0006
        /*0052*/ 	.short	0x0028
        /*0054*/ 	.byte	0x00, 0xf0, 0x21, 0x00


	//----- nvinfo : EIATTR_KPARAM_INFO
	.align		4
.L_26:
        /*0058*/ 	.byte	0x04, 0x17
        /*005a*/ 	.short	(.L_28 - .L_27)
.L_27:
        /*005c*/ 	.word	0x00000000
        /*0060*/ 	.short	0x0005
        /*0062*/ 	.short	0x0020
        /*0064*/ 	.byte	0x00, 0xf0, 0x11, 0x00


	//----- nvinfo : EIATTR_KPARAM_INFO
	.align		4
.L_28:
        /*0068*/ 	.byte	0x04, 0x17
        /*006a*/ 	.short	(.L_30 - .L_29)
.L_29:
        /*006c*/ 	.word	0x00000000
        /*0070*/ 	.short	0x0004
        /*0072*/ 	.short	0x001c
        /*0074*/ 	.byte	0x00, 0xf0, 0x11, 0x00


	//----- nvinfo : EIATTR_KPARAM_INFO
	.align		4
.L_30:
        /*0078*/ 	.byte	0x04, 0x17
        /*007a*/ 	.short	(.L_32 - .L_31)
.L_31:
        /*007c*/ 	.word	0x00000000
        /*0080*/ 	.short	0x0003
        /*0082*/ 	.short	0x0018
        /*0084*/ 	.byte	0x00, 0xf0, 0x11, 0x00


	//----- nvinfo : EIATTR_KPARAM_INFO
	.align		4
.L_32:
        /*0088*/ 	.byte	0x04, 0x17
        /*008a*/ 	.short	(.L_34 - .L_33)
.L_33:
        /*008c*/ 	.word	0x00000000
        /*0090*/ 	.short	0x0002
        /*0092*/ 	.short	0x0010
        /*0094*/ 	.byte	0x00, 0xf4, 0x21, 0x00


	//----- nvinfo : EIATTR_KPARAM_INFO
	.align		4
.L_34:
        /*0098*/ 	.byte	0x04, 0x17
        /*009a*/ 	.short	(.L_36 - .L_35)
.L_35:
        /*009c*/ 	.word	0x00000000
        /*00a0*/ 	.short	0x0001
        /*00a2*/ 	.short	0x0008
        /*00a4*/ 	.byte	0x00, 0xf4, 0x21, 0x00


	//----- nvinfo : EIATTR_KPARAM_INFO
	.align		4
.L_36:
        /*00a8*/ 	.byte	0x04, 0x17
        /*00aa*/ 	.short	(.L_38 - .L_37)
.L_37:
        /*00ac*/ 	.word	0x00000000
        /*00b0*/ 	.short	0x0000
        /*00b2*/ 	.short	0x0000
        /*00b4*/ 	.byte	0x00, 0xf4, 0x21, 0x00


	//----- nvinfo : EIATTR_AT_ENTRY_FRAGMENTS
	.align		4
.L_38:
        /*00b8*/ 	.byte	0x04, 0x4f
        /*00ba*/ 	.short	(.L_40 - .L_39)


	//   ....[0]....
.L_39:
        /*00bc*/ 	.word	0x00000004


	//----- nvinfo : EIATTR_RESERVED_SMEM_USED
	.align		4
.L_40:
        /*00c0*/ 	.byte	0x01, 0x41
	.zero		2


	//----- nvinfo : EIATTR_SPARSE_MMA_MASK
	.align		4
        /*00c4*/ 	.byte	0x03, 0x50
        /*00c6*/ 	.short	0x0000


	//----- nvinfo : EIATTR_TCGEN05_1CTA_USED
	.align		4
        /*00c8*/ 	.byte	0x01, 0x51
	.zero		2


	//----- nvinfo : EIATTR_MAXREG_COUNT
	.align		4
        /*00cc*/ 	.byte	0x03, 0x1b
        /*00ce*/ 	.short	0x00ff


	//----- nvinfo : EIATTR_NUM_BARRIERS
	.align		4
        /*00d0*/ 	.byte	0x02, 0x4c
        /*00d2*/ 	.byte	0x01
	.zero		1


	//----- nvinfo : EIATTR_INT_WARP_WIDE_INSTR_OFFSETS
	.align		4
        /*00d4*/ 	.byte	0x04, 0x31
        /*00d6*/ 	.short	(.L_42 - .L_41)


	//   ....[0]....
.L_41:
        /*00d8*/ 	.word	0x00001730


	//   ....[1]....
        /*00dc*/ 	.word	0x00001750


	//   ....[2]....
        /*00e0*/ 	.word	0x000017d0


	//   ....[3]....
        /*00e4*/ 	.word	0x000018f0


	//   ....[4]....
        /*00e8*/ 	.word	0x00001960


	//   ....[5]....
        /*00ec*/ 	.word	0x00001970


	//   ....[6]....
        /*00f0*/ 	.word	0x00001980


	//   ....[7]....
        /*00f4*/ 	.word	0x00001d40


	//   ....[8]....
        /*00f8*/ 	.word	0x00001d50


	//   ....[9]....
        /*00fc*/ 	.word	0x00001e90


	//   ....[10]....
        /*0100*/ 	.word	0x00001ee0


	//   ....[11]....
        /*0104*/ 	.word	0x00001ef0


	//   ....[12]....
        /*0108*/ 	.word	0x00001f30


	//   ....[13]....
        /*010c*/ 	.word	0x00002180


	//   ....[14]....
        /*0110*/ 	.word	0x00002190


	//   ....[15]....
        /*0114*/ 	.word	0x00002410


	//   ....[16]....
        /*0118*/ 	.word	0x00002420


	//   ....[17]....
        /*011c*/ 	.word	0x000026e0


	//   ....[18]....
        /*0120*/ 	.word	0x00002730


	//----- nvinfo : EIATTR_COOP_GROUP_MASK_REGIDS
	.align		4
.L_42:
        /*0124*/ 	.byte	0x04, 0x29
        /*0126*/ 	.short	(.L_44 - .L_43)


	//   ....[0]....
.L_43:
        /*0128*/ 	.word	0xffffffff


	//   ....[1]....
        /*012c*/ 	.word	0xffffffff


	//   ....[2]....
        /*0130*/ 	.word	0xffffffff


	//   ....[3]....
        /*0134*/ 	.word	0xffffffff


	//   ....[4]....
        /*0138*/ 	.word	0xffffffff


	//   ....[5]....
        /*013c*/ 	.word	0xffffffff


	//   ....[6]....
        /*0140*/ 	.word	0xffffffff


	//   ....[7]....
        /*0144*/ 	.word	0xffffffff


	//   ....[8]....
        /*0148*/ 	.word	0xffffffff


	//   ....[9]....
        /*014c*/ 	.word	0xffffffff


	//----- nvinfo : EIATTR_COOP_GROUP_INSTR_OFFSETS
	.align		4
.L_44:
        /*0150*/ 	.byte	0x04, 0x28
        /*0152*/ 	.short	(.L_46 - .L_45)


	//   ....[0]....
.L_45:
        /*0154*/ 	.word	0x00000050


	//   ....[1]....
        /*0158*/ 	.word	0x00000310


	//   ....[2]....
        /*015c*/ 	.word	0x00000500


	//   ....[3]....
        /*0160*/ 	.word	0x000009c0


	//   ....[4]....
        /*0164*/ 	.word	0x00000b00


	//   ....[5]....
        /*0168*/ 	.word	0x00000fb0


	//   ....[6]....
        /*016c*/ 	.word	0x000010f0


	//   ....[7]....
        /*0170*/ 	.word	0x000015e0


	//   ....[8]....
        /*0174*/ 	.word	0x00002570


	//   ....[9]....
        /*0178*/ 	.word	0x000027e0


	//----- nvinfo : EIATTR_VRC_CTA_INIT_COUNT
	.align		4
.L_46:
        /*017c*/ 	.byte	0x02, 0x4a
        /*017e*/ 	.byte	0x80
	.zero		1


	//----- nvinfo : EIATTR_MBARRIER_INSTR_OFFSETS
	.align		4
        /*0180*/ 	.byte	0x04, 0x39
        /*0182*/ 	.short	(.L_48 - .L_47)


	//   ....[0]....
.L_47:
        /*0184*/ 	.word	0x000017f0
        /*0188*/ 	.word	0x000000ff
        /*018c*/ 	.word	0x00008000
        /*0190*/ 	.short	0x0100
        /*0192*/ 	.byte	0x08
	.zero		1


	//   ....[1]....
        /*0194*/ 	.word	0x00001800
        /*0198*/ 	.word	0x000000ff
        /*019c*/ 	.word	0x00008010
        /*01a0*/ 	.short	0x0100
        /*01a2*/ 	.byte	0x08
	.zero		1


	//   ....[2]....
        /*01a4*/ 	.word	0x00001b40
        /*01a8*/ 	.word	0x000000ff
        /*01ac*/ 	.word	0x00008000
        /*01b0*/ 	.short	0x010a
        /*01b2*/ 	.byte	0x08
	.zero		1


	//   ....[3]....
        /*01b4*/ 	.word	0x00001da0
        /*01b8*/ 	.word	0x000000ff
        /*01bc*/ 	.word	0x00008010
        /*01c0*/ 	.short	0x010a
        /*01c2*/ 	.byte	0x08
	.zero		1


	//   ....[4]....
        /*01c4*/ 	.word	0x00001fa0
        /*01c8*/ 	.word	0x000000ff
        /*01cc*/ 	.word	0x00008000
        /*01d0*/ 	.short	0x010a
        /*01d2*/ 	.byte	0x08
	.zero		1


	//   ....[5]....
        /*01d4*/ 	.word	0x000021d0
        /*01d8*/ 	.word	0x000000ff
        /*01dc*/ 	.word	0x00008010
        /*01e0*/ 	.short	0x010a
        /*01e2*/ 	.byte	0x08
	.zero		1


	//   ....[6]....
        /*01e4*/ 	.word	0x00002260
        /*01e8*/ 	.word	0x000000ff
        /*01ec*/ 	.word	0x00008000
        /*01f0*/ 	.short	0x0108
        /*01f2*/ 	.byte	0x08
	.zero		1


	//   ....[7]....
        /*01f4*/ 	.word	0x00002270
        /*01f8*/ 	.word	0x000000ff
        /*01fc*/ 	.word	0x00008010
        /*0200*/ 	.short	0x0108
        /*0202*/ 	.byte	0x08
	.zero		1


	//   ....[8]....
        /*0204*/ 	.word	0x00002800
        /*0208*/ 	.word	0x000000ff
        /*020c*/ 	.word	0x00008000
        /*0210*/ 	.short	0x010a
        /*0212*/ 	.byte	0x08
	.zero		1


	//   ....[9]....
        /*0214*/ 	.word	0x00002830
        /*0218*/ 	.word	0x000000ff
        /*021c*/ 	.word	0x00008010
        /*0220*/ 	.short	0x010a
        /*0222*/ 	.byte	0x08
	.zero		1


	//   ....[10]....
        /*0224*/ 	.word	0x00002860
        /*0228*/ 	.word	0x000000ff
        /*022c*/ 	.word	0x00008000
        /*0230*/ 	.short	0x010a
        /*0232*/ 	.byte	0x08
	.zero		1


	//   ....[11]....
        /*0234*/ 	.word	0x00002890
        /*0238*/ 	.word	0x000000ff
        /*023c*/ 	.word	0x00008010
        /*0240*/ 	.short	0x010a
        /*0242*/ 	.byte	0x08
	.zero		1


	//----- nvinfo : EIATTR_NUM_MBARRIERS
	.align		4
.L_48:
        /*0244*/ 	.byte	0x03, 0x38
        /*0246*/ 	.short	0x0002


	//----- nvinfo : EIATTR_EXIT_INSTR_OFFSETS
	.align		4
        /*0248*/ 	.byte	0x04, 0x1c
        /*024a*/ 	.short	(.L_50 - .L_49)


	//   ....[0]....
.L_49:
        /*024c*/ 	.word	0x000027f0


	//----- nvinfo : EIATTR_REQNTID
	.align		4
.L_50:
        /*0250*/ 	.byte	0x04, 0x10
        /*0252*/ 	.short	(.L_52 - .L_51)
.L_51:
        /*0254*/ 	.word	0x00000100
        /*0258*/ 	.word	0x00000001
        /*025c*/ 	.word	0x00000001


	//----- nvinfo : EIATTR_CRS_STACK_SIZE
	.align		4
.L_52:
        /*0260*/ 	.byte	0x04, 0x1e
        /*0262*/ 	.short	(.L_54 - .L_53)
.L_53:
        /*0264*/ 	.word	0x00000000


	//----- nvinfo : EIATTR_CBANK_PARAM_SIZE
	.align		4
.L_54:
        /*0268*/ 	.byte	0x03, 0x19
        /*026a*/ 	.short	0x0050


	//----- nvinfo : EIATTR_PARAM_CBANK
	.align		4
        /*026c*/ 	.byte	0x04, 0x0a
        /*026e*/ 	.short	(.L_56 - .L_55)
	.align		4
.L_55:
        /*0270*/ 	.word	index@(.nv.constant0.gluon_tcgen05)
        /*0274*/ 	.short	0x0380
        /*0276*/ 	.short	0x0050


	//----- nvinfo : EIATTR_SW_WAR
	.align		4
.L_56:
        /*0278*/ 	.byte	0x04, 0x36
        /*027a*/ 	.short	(.L_58 - .L_57)
.L_57:
        /*027c*/ 	.word	0x00000008
.L_58:


//--------------------- .nv.compat                --------------------------
	.section	.nv.compat,"",@"SHT_CUDA_COMPAT_INFO"
	.align	4
        /*0000*/ 	.byte	0x02, 0x02, 0x02, 0x00, 0x02, 0x05, 0x05, 0x00, 0x02, 0x03, 0x03, 0x00, 0x02, 0x06, 0x01, 0x00


//--------------------- .nv.callgraph             --------------------------
	.section	.nv.callgraph,"",@"SHT_CUDA_CALLGRAPH"
	.align	4
	.sectionentsize	8
	.align		4
        /*0000*/ 	.word	0x00000000
	.align		4
        /*0004*/ 	.word	0xffffffff
	.align		4
        /*0008*/ 	.word	0x00000000
	.align		4
        /*000c*/ 	.word	0xfffffffe
	.align		4
        /*0010*/ 	.word	0x00000000
	.align		4
        /*0014*/ 	.word	0xfffffffd
	.align		4
        /*0018*/ 	.word	0x00000000
	.align		4
        /*001c*/ 	.word	0xfffffffc


//--------------------- .text.gluon_tcgen05       --------------------------
	.section	.text.gluon_tcgen05,"ax",@progbits
	.align	128
        .global         gluon_tcgen05
        .type           gluon_tcgen05,@function
        .size           gluon_tcgen05,(.L_x_73 - gluon_tcgen05)
        .other          gluon_tcgen05,@"STO_CUDA_ENTRY STV_DEFAULT"
gluon_tcgen05:
.text.gluon_tcgen05:
[----:B------:R-:W1:Y:S01]  /*0000*/  LDC R1, c[0x0][0x37c] ;  /* 0x0000df00ff017b82 */ /* 0x000e620000000800 */
[----:B------:R-:W2:Y:S02]  /*0010*/  S2R R0, SR_TID.X ;  /* 0x0000000000007919 */ /* 0x000ea40000002100 */
[----:B--2---:R-:W-:-:S13]  /*0020*/  ISETP.GE.U32.AND P2, PT, R0, 0x20, PT ;  /* 0x000000200000780c */ /* 0x004fda0003f46070 */
[----:B------:R-:W-:Y:S05]  /*0030*/  @P2 BRA `(.L_x_0) ;  /* 0x0000000000b82947 */ /* 0x000fea0003800000 */
[----:B------:R-:W2:Y:S01]  /*0040*/  S2UR UR6, SR_CgaCtaId ;  /* 0x00000000000679c3 */ /* 0x000ea20000008800 */
[----:B------:R-:W-:Y:S01]  /*0050*/  NOP ;  /* 0x0000000000007918 */ /* 0x000fe20000000000 */
[----:B------:R-:W-:Y:S02]  /*0060*/  UMOV UR4, 0x40 ;  /* 0x0000004000047882 */ /* 0x000fe40000000000 */
[----:B--2---:R-:W-:-:S09]  /*0070*/  ULEA UR4, UR6, UR4, 0x18 ;  /* 0x0000000406047291 */ /* 0x004fd2000f8ec0ff */
[----:B------:R-:W2:Y:S01]  /*0080*/  LDS.U8 R2, [UR4] ;  /* 0x00000004ff027984 */ /* 0x000ea20008000000 */
[----:B------:R-:W-:Y:S02]  /*0090*/  UMOV UR4, 0x400 ;  /* 0x0000040000047882 */ /* 0x000fe40000000000 */
[----:B------:R-:W-:Y:S01]  /*00a0*/  ULEA UR4, UR6, UR4, 0x18 ;  /* 0x0000000406047291 */ /* 0x000fe2000f8ec0ff */
[----:B--2---:R-:W-:-:S13]  /*00b0*/  ISETP.NE.AND P0, PT, R2, RZ, PT ;  /* 0x000000ff0200720c */ /* 0x004fda0003f05270 */
[----:B------:R-:W-:Y:S05]  /*00c0*/  @P0 BRA `(.L_x_1) ;  /* 0x00000000007c0947 */ /* 0x000fea0003800000 */
[----:B------:R-:W-:-:S13]  /*00d0*/  ELECT P0, URZ, PT ;  /* 0x0000000000ff782f */ /* 0x000fda0003800000 */
[----:B------:R-:W-:Y:S05]  /*00e0*/  @!P0 BRA `(.L_x_2) ;  /* 0x0000000000848947 */ /* 0x000fea0003800000 */
[----:B------:R-:W-:Y:S01]  /*00f0*/  UMOV UR5, 0x2 ;  /* 0x0000000200057882 */ /* 0x000fe20000000000 */
[----:B------:R-:W-:Y:S02]  /*0100*/  IMAD.MOV.U32 R5, RZ, RZ, 0x1 ;  /* 0x00000001ff057424 */ /* 0x000fe400078e00ff */
[----:B------:R-:W-:Y:S02]  /*0110*/  IMAD.MOV.U32 R3, RZ, RZ, 0x3 ;  /* 0x00000003ff037424 */ /* 0x000fe400078e00ff */
[----:B------:R-:W-:Y:S04]  /*0120*/  DEPBAR.LE SB2, 0x36 ;  /* 0x0000ad800000791a */ /* 0x000fe80000000000 */
[----:B------:R-:W2:Y:S02]  /*0130*/  UTCATOMSWS.FIND_AND_SET.ALIGN UP0, UR5, UR5 ;  /* 0x00000005000575e3 */ /* 0x000ea40008000800 */
[----:B--2---:R-:W-:-:S04]  /*0140*/  PLOP3.LUT P0, PT, PT, PT, UP0, 0x80, 0x8 ;  /* 0x000000000008781c */ /* 0x004fc80003f0f008 */
[----:B------:R-:W-:-:S04]  /*0150*/  SEL R2, RZ, 0xffffffff, !P0 ;  /* 0xffffffffff027807 */ /* 0x000fc80004000000 */
[----:B------:R-:W-:Y:S01]  /*0160*/  ISETP.NE.AND P0, PT, R2, RZ, PT ;  /* 0x000000ff0200720c */ /* 0x000fe20003f05270 */
[----:B------:R-:W-:-:S12]  /*0170*/  IMAD.U32 R2, RZ, RZ, UR5 ;  /* 0x00000005ff027e24 */ /* 0x000fd8000f8e00ff */
[----:B------:R-:W-:Y:S05]  /*0180*/  @P0 BRA `(.L_x_3) ;  /* 0x0000000000240947 */ /* 0x000fea0003800000 */
.L_x_4:
[----:B------:R-:W-:Y:S05]  /*0190*/  NANOSLEEP 0x64 ;  /* 0x000000640000795d */ /* 0x000fea0003800000 */
[----:B------:R-:W-:-:S05]  /*01a0*/  UMOV UR5, 0x2 ;  /* 0x0000000200057882 */ /* 0x000fca0000000000 */
[----:B------:R-:W-:Y:S04]  /*01b0*/  DEPBAR.LE SB2, 0x36 ;  /* 0x0000ad800000791a */ /* 0x000fe80000000000 */
[----:B------:R-:W2:Y:S02]  /*01c0*/  UTCATOMSWS.FIND_AND_SET.ALIGN UP0, UR5, UR5 ;  /* 0x00000005000575e3 */ /* 0x000ea40008000800 */
[----:B--2---:R-:W-:-:S04]  /*01d0*/  PLOP3.LUT P0, PT, PT, PT, UP0, 0x80, 0x8 ;  /* 0x000000000008781c */ /* 0x004fc80003f0f008 */
[----:B------:R-:W-:-:S04]  /*01e0*/  SEL R2, RZ, 0xffffffff, !P0 ;  /* 0xffffffffff027807 */ /* 0x000fc80004000000 */
[----:B------:R-:W-:Y:S01]  /*01f0*/  ISETP.NE.AND P0, PT, R2, RZ, PT ;  /* 0x000000ff0200720c */ /* 0x000fe20003f05270 */
[----:B------:R-:W-:-:S12]  /*0200*/  IMAD.U32 R2, RZ, RZ, UR5 ;  /* 0x00000005ff027e24 */ /* 0x000fd8000f8e00ff */
[----:B------:R-:W-:Y:S05]  /*0210*/  @!P0 BRA `(.L_x_4) ;  /* 0xfffffffc00dc8947 */ /* 0x000fea000383ffff */
.L_x_3:
[C---:B------:R-:W-:Y:S01]  /*0220*/  VIADD R4, R2.reuse, 0x10 ;  /* 0x0000001002047836 */ /* 0x040fe20000000000 */
[----:B------:R-:W-:Y:S01]  /*0230*/  UMOV UR5, 0x50 ;  /* 0x0000005000057882 */ /* 0x000fe20000000000 */
[----:B------:R-:W-:Y:S01]  /*0240*/  SHF.L.U32 R3, R3, R2, RZ ;  /* 0x0000000203037219 */ /* 0x000fe200000006ff */
[----:B------:R-:W-:Y:S01]  /*0250*/  ULEA UR5, UR6, UR5, 0x18 ;  /* 0x0000000506057291 */ /* 0x000fe2000f8ec0ff */
[----:B------:R-:W-:Y:S01]  /*0260*/  IMAD.SHL.U32 R2, R2, 0x20, RZ ;  /* 0x0000002002027824 */ /* 0x000fe200078e00ff */
[----:B------:R-:W-:-:S04]  /*0270*/  SHF.L.U32 R4, R5, R4, RZ ;  /* 0x0000000405047219 */ /* 0x000fc800000006ff */
[----:B------:R-:W-:-:S05]  /*0280*/  LOP3.LUT R3, R4, R3, RZ, 0xfc, !PT ;  /* 0x0000000304037212 */ /* 0x000fca00078efcff */
[----:B------:R2:W-:Y:S04]  /*0290*/  ATOMS.OR RZ, [UR5], R3 ;  /* 0x00000003ffff798c */ /* 0x0005e8000b000005 */
[----:B------:R2:W-:Y:S01]  /*02a0*/  STS [UR4], R2 ;  /* 0x00000002ff007988 */ /* 0x0005e20008000804 */
[----:B------:R-:W-:Y:S05]  /*02b0*/  BRA `(.L_x_2) ;  /* 0x0000000000107947 */ /* 0x000fea0003800000 */
.L_x_1:
[----:B------:R-:W-:Y:S01]  /*02c0*/  IMAD.MOV.U32 R3, RZ, RZ, -0x1 ;  /* 0xffffffffff037424 */ /* 0x000fe200078e00ff */
[----:B------:R-:W-:-:S04]  /*02d0*/  MOV R2, 0x300 ;  /* 0x0000030000027802 */ /* 0x000fc80000000f00 */
[----:B------:R2:W-:Y:S03]  /*02e0*/  STS [UR4], R3 ;  /* 0x00000003ff007988 */ /* 0x0005e60008000804 */
[----:B-12---:R-:W-:Y:S05]  /*02f0*/  CALL.REL.NOINC `($__internal_1_$__cuda_sm10x_tcgen05_guardrail_trap_phase_invalid_during_alloc) ;  /* 0x00000024007c7944 */ /* 0x006fea0003c00000 */
.L_x_2:
[----:B------:R-:W-:Y:S05]  /*0300*/  WARPSYNC.ALL ;  /* 0x0000000000007948 */ /* 0x000fea0003800000 */
[----:B------:R-:W-:Y:S01]  /*0310*/  NOP ;  /* 0x0000000000007918 */ /* 0x000fe20000000000 */
.L_x_0:
[----:B------:R-:W3:Y:S08]  /*0320*/  S2UR UR4, SR_CgaCtaId ;  /* 0x00000000000479c3 */ /* 0x000ef00000008800 */
[----:B------:R-:W-:Y:S01]  /*0330*/  BAR.SYNC.DEFER_BLOCKING 0x0 ;  /* 0x0000000000007b1d */ /* 0x000fe20000010000 */
[----:B------:R-:W-:-:S05]  /*0340*/  LOP3.LUT R20, R0, 0xff, RZ, 0xc0, !PT ;  /* 0x000000ff00147812 */ /* 0x000fca00078ec0ff */
[----:B------:R-:W-:Y:S02]  /*0350*/  UMOV UR8, 0x400 ;  /* 0x0000040000087882 */ /* 0x000fe40000000000 */
[----:B--2---:R-:W2:Y:S08]  /*0360*/  LDC R3, c[0x0][0x398] ;  /* 0x0000e600ff037b82 */ /* 0x004eb00000000800 */
[----:B------:R-:W4:Y:S01]  /*0370*/  LDC R6, c[0x0][0x3a0] ;  /* 0x0000e800ff067b82 */ /* 0x000f220000000800 */
[----:B---3--:R-:W-:-:S07]  /*0380*/  ULEA UR8, UR4, UR8, 0x18 ;  /* 0x0000000804087291 */ /* 0x008fce000f8ec0ff */
[----:B------:R-:W3:Y:S02]  /*0390*/  S2UR UR26, SR_CTAID.Y ;  /* 0x00000000001a79c3 */ /* 0x000ee40000002600 */
[----:B------:R-:W5:Y:S06]  /*03a0*/  LDS R4, [UR8] ;  /* 0x00000008ff047984 */ /* 0x000f6c0008000800 */
[----:B------:R-:W-:Y:S06]  /*03b0*/  BAR.SYNC.DEFER_BLOCKING 0x0 ;  /* 0x0000000000007b1d */ /* 0x000fec0000010000 */
[----:B------:R-:W-:Y:S05]  /*03c0*/  @P2 BRA `(.L_x_5) ;  /* 0x0000000000182947 */ /* 0x000fea0003800000 */
[----:B------:R-:W-:Y:S01]  /*03d0*/  ELECT P0, URZ, PT ;  /* 0x0000000000ff782f */ /* 0x000fe20003800000 */
[----:B------:R-:W-:Y:S01]  /*03e0*/  IMAD.MOV.U32 R2, RZ, RZ, 0x1 ;  /* 0x00000001ff027424 */ /* 0x000fe200078e00ff */
[----:B------:R-:W-:Y:S01]  /*03f0*/  UMOV UR5, 0x40 ;  /* 0x0000004000057882 */ /* 0x000fe20000000000 */
[----:B------:R-:W-:Y:S01]  /*0400*/  UVIRTCOUNT.DEALLOC.SMPOOL 0x80 ;  /* 0x000000800000784c */ /* 0x000fe20000000000 */
[----:B------:R-:W-:-:S09]  /*0410*/  ULEA UR5, UR4, UR5, 0x18 ;  /* 0x0000000504057291 */ /* 0x000fd2000f8ec0ff */
[----:B------:R5:W-:Y:S03]  /*0420*/  @P0 STS.U8 [UR5], R2 ;  /* 0x00000002ff000988 */ /* 0x000be60008000005 */
.L_x_5:
[----:B------:R-:W5:Y:S01]  /*0430*/  S2UR UR4, SR_CTAID.Z ;  /* 0x00000000000479c3 */ /* 0x000f620000002700 */
[----:B------:R-:W4:Y:S01]  /*0440*/  LDCU UR5, c[0x0][0x370] ;  /* 0x00006e00ff0577ac */ /* 0x000f220008000800 */
[C---:B------:R-:W-:Y:S01]  /*0450*/  ISETP.GE.U32.AND P0, PT, R20.reuse, 0x20, PT ;  /* 0x000000201400780c */ /* 0x040fe20003f06070 */
[----:B--2--5:R-:W-:Y:S01]  /*0460*/  VIADD R2, R3, 0xffffffff ;  /* 0xffffffff03027836 */ /* 0x024fe20000000000 */
[C---:B------:R-:W-:Y:S01]  /*0470*/  ISETP.NE.U32.AND P3, PT, R20.reuse, RZ, PT ;  /* 0x000000ff1400720c */ /* 0x040fe20003f65070 */
[----:B------:R-:W2:Y:S01]  /*0480*/  LDCU UR6, c[0x0][0x374] ;  /* 0x00006e80ff0677ac */ /* 0x000ea20008000800 */
[----:B------:R-:W-:Y:S01]  /*0490*/  LEA R7, R20, UR8, 0x2 ;  /* 0x0000000814077c11 */ /* 0x000fe2000f8e10ff */
[----:B----4-:R-:W-:Y:S01]  /*04a0*/  VIADD R11, R6, 0xffffffff ;  /* 0xffffffff060b7836 */ /* 0x010fe20000000000 */
[----:B------:R-:W4:Y:S01]  /*04b0*/  S2UR UR31, SR_CTAID.X ;  /* 0x00000000001f79c3 */ /* 0x000f220000002500 */
[----:B------:R-:W5:Y:S01]  /*04c0*/  LDCU.64 UR12, c[0x0][0x3c0] ;  /* 0x00007800ff0c77ac */ /* 0x000f620008000a00 */
[----:B------:R-:W-:Y:S01]  /*04d0*/  R2UR UR32, R4 ;  /* 0x00000000042072ca */ /* 0x000fe200000e0000 */
[----:B------:R-:W-:Y:S04]  /*04e0*/  BSSY.RECONVERGENT B0, `(.L_x_6) ;  /* 0x0000011000007945 */ /* 0x000fe80003800200 */
[----:B------:R3:W-:Y:S01]  /*04f0*/  @!P0 STS [R7], RZ ;  /* 0x000000ff07008388 */ /* 0x0007e20000000800 */
[----:B------:R-:W-:-:S03]  /*0500*/  NOP ;  /* 0x0000000000007918 */ /* 0x000fc60000000000 */
[----:B------:R3:W-:Y:S02]  /*0510*/  @!P3 STS [UR8+0x24], R2 ;  /* 0x00002402ff00b988 */ /* 0x0007e40008000808 */
[----:B--23--:R-:W-:Y:S02]  /*0520*/  UIMAD UR4, UR4, UR6, UR26 ;  /* 0x00000006040472a4 */ /* 0x00cfe4000f8e021a */
[----:B------:R2:W-:Y:S02]  /*0530*/  @!P3 STS [UR8+0x20], R11 ;  /* 0x0000200bff00b988 */ /* 0x0005e40008000808 */
[----:B----4-:R-:W-:-:S04]  /*0540*/  UIMAD UR4, UR4, UR5, UR31 ;  /* 0x00000005040472a4 */ /* 0x010fc8000f8e021f */
[----:B------:R-:W-:-:S04]  /*0550*/  UIMAD UR4, UR4, 0x180, URZ ;  /* 0x00000180040478a4 */ /* 0x000fc8000f8e02ff */
[----:B-----5:R-:W-:-:S04]  /*0560*/  UIADD3 UR10, UP0, UPT, UR4, UR12, URZ ;  /* 0x0000000c040a7290 */ /* 0x020fc8000ff1e0ff */
[----:B------:R-:W-:Y:S01]  /*0570*/  ULEA.HI.X.SX32 UR11, UR4, UR13, 0x1, UP0 ;  /* 0x0000000d040b7291 */ /* 0x000fe200080f0eff */
[----:B--2---:R-:W-:Y:S11]  /*0580*/  @P3 BRA `(.L_x_7) ;  /* 0x0000000000183947 */ /* 0x004ff60003800000 */
[----:B------:R-:W2:Y:S01]  /*0590*/  LDS R3, [UR8+0x8] ;  /* 0x00000808ff037984 */ /* 0x000ea20008000800 */
[----:B------:R-:W3:Y:S01]  /*05a0*/  LDC.64 R8, c[0x0][0x380] ;  /* 0x0000e000ff087b82 */ /* 0x000ee20000000a00 */
[----:B------:R-:W-:Y:S02]  /*05b0*/  IMAD.MOV.U32 R4, RZ, RZ, 0x70 ;  /* 0x00000070ff047424 */ /* 0x000fe400078e00ff */
[----:B---3--:R3:W-:Y:S03]  /*05c0*/  STS.64 [UR8], R8 ;  /* 0x00000008ff007988 */ /* 0x0087e60008000a08 */
[----:B--2---:R-:W-:-:S05]  /*05d0*/  LOP3.LUT R3, R3, 0x10, R4, 0xd8, !PT ;  /* 0x0000001003037812 */ /* 0x004fca00078ed804 */
[----:B------:R3:W-:Y:S02]  /*05e0*/  STS [UR8+0x8], R3 ;  /* 0x00000803ff007988 */ /* 0x0007e40008000808 */
.L_x_7:
[----:B------:R-:W-:Y:S05]  /*05f0*/  BSYNC.RECONVERGENT B0 ;  /* 0x0000000000007941 */ /* 0x000fea0003800200 */
.L_x_6:
[----:B------:R-:W-:Y:S04]  /*0600*/  BSSY.RECONVERGENT B0, `(.L_x_8) ;  /* 0x000000a000007945 */ /* 0x000fe80003800200 */
[----:B------:R-:W-:Y:S05]  /*0610*/  @P3 BRA `(.L_x_9) ;  /* 0x0000000000203947 */ /* 0x000fea0003800000 */
[----:B---3--:R-:W2:Y:S01]  /*0620*/  LDS R3, [UR8+0x34] ;  /* 0x00003408ff037984 */ /* 0x008ea20008000800 */
[----:B------:R-:W-:Y:S02]  /*0630*/  IMAD.MOV.U32 R4, RZ, RZ, 0x3f000000 ;  /* 0x3f000000ff047424 */ /* 0x000fe400078e00ff */
[----:B------:R-:W-:Y:S01]  /*0640*/  @!P3 IMAD.MOV.U32 R5, RZ, RZ, 0x3f ;  /* 0x0000003fff05b424 */ /* 0x000fe200078e00ff */
[----:B------:R-:W3:Y:S02]  /*0650*/  @!P3 LDS R8, [UR8+0x38] ;  /* 0x00003808ff08b984 */ /* 0x000ee40008000800 */
[----:B--2---:R-:W-:Y:S02]  /*0660*/  LOP3.LUT R3, R3, 0xff000000, R4, 0xb8, !PT ;  /* 0xff00000003037812 */ /* 0x004fe400078eb804 */
[----:B---3--:R-:W-:-:S03]  /*0670*/  @!P3 LOP3.LUT R4, R8, 0xff, R5, 0xb8, !PT ;  /* 0x000000ff0804b812 */ /* 0x008fc600078eb805 */
[----:B------:R2:W-:Y:S04]  /*0680*/  STS [UR8+0x34], R3 ;  /* 0x00003403ff007988 */ /* 0x0005e80008000808 */
[----:B------:R2:W-:Y:S02]  /*0690*/  @!P3 STS [UR8+0x38], R4 ;  /* 0x00003804ff00b988 */ /* 0x0005e40008000808 */
.L_x_9:
[----:B------:R-:W-:Y:S05]  /*06a0*/  BSYNC.RECONVERGENT B0 ;  /* 0x0000000000007941 */ /* 0x000fea0003800200 */
.L_x_8:
[----:B------:R-:W-:Y:S04]  /*06b0*/  BSSY.RECONVERGENT B0, `(.L_x_10) ;  /* 0x000000e000007945 */ /* 0x000fe80003800200 */
[----:B------:R-:W-:Y:S05]  /*06c0*/  @P3 BRA `(.L_x_11) ;  /* 0x0000000000303947 */ /* 0x000fea0003800000 */
[----:B--2---:R-:W2:Y:S01]  /*06d0*/  LDS R4, [UR8+0x34] ;  /* 0x00003408ff047984 */ /* 0x004ea20008000800 */
[----:B------:R-:W4:Y:S03]  /*06e0*/  LDC.64 R12, c[0x0][0x3a8] ;  /* 0x0000ea00ff0c7b82 */ /* 0x000f260000000a00 */
[----:B---3--:R-:W3:Y:S01]  /*06f0*/  LDS R3, [UR8+0x1c] ;  /* 0x00001c08ff037984 */ /* 0x008ee20008000800 */
[C---:B----4-:R-:W-:Y:S01]  /*0700*/  SHF.L.U64.HI R8, R12.reuse, 0x1, R13 ;  /* 0x000000010c087819 */ /* 0x050fe2000001020d */
[----:B------:R-:W-:-:S03]  /*0710*/  IMAD.SHL.U32 R5, R12, 0x2, RZ ;  /* 0x000000020c057824 */ /* 0x000fc600078e00ff */
[--C-:B------:R-:W-:Y:S02]  /*0720*/  SHF.R.U32.HI R10, RZ, 0x4, R8.reuse ;  /* 0x00000004ff0a7819 */ /* 0x100fe40000011608 */
[----:B------:R-:W-:-:S05]  /*0730*/  SHF.R.U64 R5, R5, 0x4, R8 ;  /* 0x0000000405057819 */ /* 0x000fca0000001208 */
[----:B------:R4:W-:Y:S01]  /*0740*/  STS [UR8+0xc], R5 ;  /* 0x00000c05ff007988 */ /* 0x0009e20008000808 */
[----:B--2---:R-:W-:Y:S02]  /*0750*/  LOP3.LUT R4, R4, 0x7, RZ, 0xb8, !PT ;  /* 0x0000000704047812 */ /* 0x004fe400078eb8ff */
[----:B---3--:R-:W-:-:S03]  /*0760*/  LOP3.LUT R3, R3, 0xf, R10, 0xb8, !PT ;  /* 0x0000000f03037812 */ /* 0x008fc600078eb80a */
[----:B------:R4:W-:Y:S04]  /*0770*/  STS [UR8+0x34], R4 ;  /* 0x00003404ff007988 */ /* 0x0009e80008000808 */
[----:B------:R4:W-:Y:S02]  /*0780*/  STS [UR8+0x1c], R3 ;  /* 0x00001c03ff007988 */ /* 0x0009e40008000808 */
.L_x_11:
[----:B------:R-:W-:Y:S05]  /*0790*/  BSYNC.RECONVERGENT B0 ;  /* 0x0000000000007941 */ /* 0x000fea0003800200 */
.L_x_10:
[----:B------:R-:W-:Y:S04]  /*07a0*/  BSSY.RECONVERGENT B1, `(.L_x_12) ;  /* 0x000001a000017945 */ /* 0x000fe80003800200 */
[----:B------:R-:W-:Y:S04]  /*07b0*/  BSSY.RELIABLE B0, `(.L_x_13) ;  /* 0x0000015000007945 */ /* 0x000fe80003800100 */
[----:B------:R-:W-:Y:S05]  /*07c0*/  @P3 BRA `(.L_x_14) ;  /* 0x0000000000203947 */ /* 0x000fea0003800000 */
[----:B--234-:R-:W2:Y:S02]  /*07d0*/  LDS R3, [UR8+0x34] ;  /* 0x00003408ff037984 */ /* 0x01cea40008000800 */
[----:B--2---:R-:W-:-:S05]  /*07e0*/  LOP3.LUT R3, R3, 0x38, RZ, 0xb8, !PT ;  /* 0x0000003803037812 */ /* 0x004fca00078eb8ff */
[----:B------:R2:W-:Y:S01]  /*07f0*/  STS [UR8+0x34], R3 ;  /* 0x00003403ff007988 */ /* 0x0005e20008000808 */
[----:B------:R-:W-:Y:S05]  /*0800*/  @P3 BRA `(.L_x_15) ;  /* 0x0000000000203947 */ /* 0x000fea0003800000 */
[----:B--2---:R-:W2:Y:S01]  /*0810*/  LDS R3, [UR8+0x8] ;  /* 0x00000808ff037984 */ /* 0x004ea20008000800 */
[----:B------:R-:W-:-:S05]  /*0820*/  IMAD.MOV.U32 R4, RZ, RZ, 0x780 ;  /* 0x00000780ff047424 */ /* 0x000fca00078e00ff */
[----:B--2---:R-:W-:-:S05]  /*0830*/  LOP3.LUT R3, R3, 0x300, R4, 0xd8, !PT ;  /* 0x0000030003037812 */ /* 0x004fca00078ed804 */
[----:B------:R5:W-:Y:S02]  /*0840*/  STS [UR8+0x8], R3 ;  /* 0x00000803ff007988 */ /* 0x000be40008000808 */
.L_x_14:
[----:B------:R-:W-:Y:S05]  /*0850*/  @P3 BRA `(.L_x_16) ;  /* 0x0000000000283947 */ /* 0x000fea0003800000 */
[----:B--2345:R-:W2:Y:S02]  /*0860*/  LDS R3, [UR8+0x8] ;  /* 0x00000808ff037984 */ /* 0x03cea40008000800 */
[----:B--2---:R-:W-:-:S05]  /*0870*/  LOP3.LUT R3, R3, 0x1800, RZ, 0xb8, !PT ;  /* 0x0000180003037812 */ /* 0x004fca00078eb8ff */
[----:B------:R3:W-:Y:S02]  /*0880*/  STS [UR8+0x8], R3 ;  /* 0x00000803ff007988 */ /* 0x0007e40008000808 */
.L_x_15:
[----:B------:R-:W-:Y:S05]  /*0890*/  @P3 BREAK.RELIABLE B0 ;  /* 0x0000000000003942 */ /* 0x000fea0003800100 */
[----:B------:R-:W-:Y:S05]  /*08a0*/  @P3 BRA `(.L_x_17) ;  /* 0x0000000000243947 */ /* 0x000fea0003800000 */
[----:B------:R-:W4:Y:S01]  /*08b0*/  LDS R4, [UR8+0x8] ;  /* 0x00000808ff047984 */ /* 0x000f220008000800 */
[----:B--23--:R-:W-:-:S05]  /*08c0*/  IMAD.MOV.U32 R3, RZ, RZ, 0x6000 ;  /* 0x00006000ff037424 */ /* 0x00cfca00078e00ff */
[----:B----4-:R-:W-:-:S04]  /*08d0*/  LOP3.LUT R3, R4, 0x6000, R3, 0xd8, !PT ;  /* 0x0000600004037812 */ /* 0x010fc800078ed803 */
[----:B------:R-:W-:-:S05]  /*08e0*/  LOP3.LUT R3, R3, 0x400000, RZ, 0xb8, !PT ;  /* 0x0040000003037812 */ /* 0x000fca00078eb8ff */
[----:B------:R2:W-:Y:S02]  /*08f0*/  STS [UR8+0x8], R3 ;  /* 0x00000803ff007988 */ /* 0x0005e40008000808 */
.L_x_16:
[----:B------:R-:W-:Y:S05]  /*0900*/  BSYNC.RELIABLE B0 ;  /* 0x0000000000007941 */ /* 0x000fea0003800100 */
.L_x_13:
[----:B--2345:R-:W2:Y:S02]  /*0910*/  @!P3 LDS R3, [UR8+0x8] ;  /* 0x00000808ff03b984 */ /* 0x03cea40008000800 */
[----:B--2---:R-:W-:-:S05]  /*0920*/  @!P3 LOP3.LUT R3, R3, 0x8000, RZ, 0xb8, !PT ;  /* 0x000080000303b812 */ /* 0x004fca00078eb8ff */
[----:B------:R4:W-:Y:S02]  /*0930*/  @!P3 STS [UR8+0x8], R3 ;  /* 0x00000803ff00b988 */ /* 0x0009e40008000808 */
.L_x_17:
[----:B------:R-:W-:Y:S05]  /*0940*/  BSYNC.RECONVERGENT B1 ;  /* 0x0000000000017941 */ /* 0x000fea0003800200 */
.L_x_12:
[----:B------:R-:W-:Y:S05]  /*0950*/  WARPSYNC.ALL ;  /* 0x0000000000007948 */ /* 0x000fea0003800000 */
[----:B------:R-:W-:Y:S01]  /*0960*/  NOP ;  /* 0x0000000000007918 */ /* 0x000fe20000000000 */
[----:B--234-:R-:W2:Y:S02]  /*0970*/  LDC R3, c[0x0][0x39c] ;  /* 0x0000e700ff037b82 */ /* 0x01cea40000000800 */
[----:B--2---:R-:W-:Y:S01]  /*0980*/  VIADD R3, R3, 0xffffffff ;  /* 0xffffffff03037836 */ /* 0x004fe20000000000 */
[----:B------:R-:W-:Y:S06]  /*0990*/  @P0 BRA `(.L_x_18) ;  /* 0x0000000000300947 */ /* 0x000fec0003800000 */
[----:B------:R-:W2:Y:S01]  /*09a0*/  S2R R4, SR_LANEID ;  /* 0x0000000000047919 */ /* 0x000ea20000000000 */
[----:B------:R-:W-:Y:S05]  /*09b0*/  WARPSYNC.ALL ;  /* 0x0000000000007948 */ /* 0x000fea0003800000 */
[----:B------:R-:W-:Y:S01]  /*09c0*/  NOP ;  /* 0x0000000000007918 */ /* 0x000fe20000000000 */
[----:B--2---:R-:W-:-:S05]  /*09d0*/  IMAD.SHL.U32 R8, R4, 0x4, RZ ;  /* 0x0000000404087824 */ /* 0x004fca00078e00ff */
[----:B------:R-:W2:Y:S01]  /*09e0*/  LDS R9, [R8+UR8] ;  /* 0x0000000808097984 */ /* 0x000ea20008000800 */
[----:B------:R-:W-:-:S05]  /*09f0*/  IADD3 R4, P1, PT, R8, UR10, RZ ;  /* 0x0000000a08047c10 */ /* 0x000fca000ff3e0ff */
[----:B------:R-:W-:-:S05]  /*0a00*/  IMAD.X R5, RZ, RZ, UR11, P1 ;  /* 0x0000000bff057e24 */ /* 0x000fca00088e06ff */
[----:B--2---:R2:W3:Y:S01]  /*0a10*/  ATOMG.E.EXCH.STRONG.GPU PT, RZ, [R4], R9 ;  /* 0x0000000904ff73a8 */ /* 0x0044e200041ee100 */
[----:B------:R-:W-:-:S04]  /*0a20*/  DEPBAR {5,4,3,2,1,0} ;  /* 0x0000003f0000791a */ /* 0x000fc80000000000 */
[----:B------:R-:W4:Y:S02]  /*0a30*/  CCTL.E.C.LDCU.IV.DEEP [UR10] ;  /* 0x000000000a007540 */ /* 0x000f240009c08000 */
[----:B----4-:R2:W-:Y:S01]  /*0a40*/  UTMACCTL.IV [UR10] ;  /* 0x000000000a0079b9 */ /* 0x0105e20008000000 */
[----:B------:R-:W-:Y:S01]  /*0a50*/  NOP ;  /* 0x0000000000007918 */ /* 0x000fe20000000000 */
.L_x_18:
[----:B------:R-:W-:Y:S05]  /*0a60*/  @P0 BRA `(.L_x_19) ;  /* 0x00000000000c0947 */ /* 0x000fea0003800000 */
[----:B------:R0:W-:Y:S01]  /*0a70*/  UTMACMDFLUSH ;  /* 0x00000000000079b7 */ /* 0x0001e20000000000 */
[----:B------:R-:W-:Y:S05]  /*0a80*/  @P0 BRA `(.L_x_19) ;  /* 0x0000000000040947 */ /* 0x000fea0003800000 */
[----:B------:R-:W-:-:S04]  /*0a90*/  DEPBAR.LE SB0, 0x0 ;  /* 0x000080000000791a */ /* 0x000fc80000000000 */
.L_x_19:
[----:B------:R-:W-:Y:S05]  /*0aa0*/  WARPSYNC.ALL ;  /* 0x0000000000007948 */ /* 0x000fea0003800000 */
[----:B------:R-:W-:Y:S01]  /*0ab0*/  NOP ;  /* 0x0000000000007918 */ /* 0x000fe20000000000 */
[----:B---3--:R-:W-:Y:S06]  /*0ac0*/  BAR.SYNC.DEFER_BLOCKING 0x0 ;  /* 0x0000000000007b1d */ /* 0x008fec0000010000 */
[----:B------:R-:W-:Y:S02]  /*0ad0*/  BSSY.RECONVERGENT B1, `(.L_x_20) ;  /* 0x000000b000017945 */ /* 0x000fe40003800200 */
[----:B------:R-:W-:Y:S06]  /*0ae0*/  BAR.SYNC.DEFER_BLOCKING 0x0 ;  /* 0x0000000000007b1d */ /* 0x000fec0000010000 */
[----:B------:R3:W-:Y:S01]  /*0af0*/  @!P0 STS [R7], RZ ;  /* 0x000000ff07008388 */ /* 0x0007e20000000800 */
[----:B------:R-:W-:Y:S01]  /*0b00*/  NOP ;  /* 0x0000000000007918 */ /* 0x000fe20000000000 */
[----:B------:R-:W-:Y:S05]  /*0b10*/  @P3 BRA `(.L_x_21) ;  /* 0x0000000000183947 */ /* 0x000fea0003800000 */
[----:B--2---:R-:W2:Y:S01]  /*0b20*/  LDS R4, [UR8+0x8] ;  /* 0x00000808ff047984 */ /* 0x004ea20008000800 */
[----:B------:R-:W4:Y:S01]  /*0b30*/  LDC.64 R8, c[0x0][0x388] ;  /* 0x0000e200ff087b82 */ /* 0x000f220000000a00 */
[----:B------:R-:W-:Y:S02]  /*0b40*/  IMAD.MOV.U32 R5, RZ, RZ, 0x70 ;  /* 0x00000070ff057424 */ /* 0x000fe400078e00ff */
[----:B----4-:R4:W-:Y:S03]  /*0b50*/  STS.64 [UR8], R8 ;  /* 0x00000008ff007988 */ /* 0x0109e60008000a08 */
[----:B--2---:R-:W-:-:S05]  /*0b60*/  LOP3.LUT R4, R4, 0x10, R5, 0xd8, !PT ;  /* 0x0000001004047812 */ /* 0x004fca00078ed805 */
[----:B------:R4:W-:Y:S02]  /*0b70*/  STS [UR8+0x8], R4 ;  /* 0x00000804ff007988 */ /* 0x0009e40008000808 */
.L_x_21:
[----:B--2---:R-:W-:Y:S05]  /*0b80*/  BSYNC.RECONVERGENT B1 ;  /* 0x0000000000017941 */ /* 0x004fea0003800200 */
.L_x_20:
[----:B------:R-:W-:Y:S04]  /*0b90*/  BSSY.RECONVERGENT B1, `(.L_x_22) ;  /* 0x000000a000017945 */ /* 0x000fe80003800200 */
[----:B------:R-:W-:Y:S05]  /*0ba0*/  @P3 BRA `(.L_x_23) ;  /* 0x0000000000203947 */ /* 0x000fea0003800000 */
[----:B----4-:R-:W2:Y:S01]  /*0bb0*/  LDS R4, [UR8+0x34] ;  /* 0x00003408ff047984 */ /* 0x010ea20008000800 */
[----:B------:R-:W-:Y:S02]  /*0bc0*/  IMAD.MOV.U32 R9, RZ, RZ, 0x3f000000 ;  /* 0x3f000000ff097424 */ /* 0x000fe400078e00ff */
[----:B------:R-:W-:Y:S01]  /*0bd0*/  @!P3 IMAD.MOV.U32 R5, RZ, RZ, 0x7f ;  /* 0x0000007fff05b424 */ /* 0x000fe200078e00ff */
[----:B------:R-:W4:Y:S02]  /*0be0*/  @!P3 LDS R8, [UR8+0x38] ;  /* 0x00003808ff08b984 */ /* 0x000f240008000800 */
[----:B--2---:R-:W-:Y:S02]  /*0bf0*/  LOP3.LUT R4, R4, 0xff000000, R9, 0xb8, !PT ;  /* 0xff00000004047812 */ /* 0x004fe400078eb809 */
[----:B----4-:R-:W-:-:S03]  /*0c00*/  @!P3 LOP3.LUT R5, R8, 0xff, R5, 0xb8, !PT ;  /* 0x000000ff0805b812 */ /* 0x010fc600078eb805 */
[----:B------:R2:W-:Y:S04]  /*0c10*/  STS [UR8+0x34], R4 ;  /* 0x00003404ff007988 */ /* 0x0005e80008000808 */
[----:B------:R2:W-:Y:S02]  /*0c20*/  @!P3 STS [UR8+0x38], R5 ;  /* 0x00003805ff00b988 */ /* 0x0005e40008000808 */
.L_x_23:
[----:B------:R-:W-:Y:S05]  /*0c30*/  BSYNC.RECONVERGENT B1 ;  /* 0x0000000000017941 */ /* 0x000fea0003800200 */
.L_x_22:
[----:B------:R-:W-:Y:S04]  /*0c40*/  BSSY.RECONVERGENT B1, `(.L_x_24) ;  /* 0x0000004000017945 */ /* 0x000fe80003800200 */
[----:B------:R-:W-:Y:S05]  /*0c50*/  @P3 BRA `(.L_x_25) ;  /* 0x0000000000083947 */ /* 0x000fea0003800000 */
[----:B------:R5:W-:Y:S04]  /*0c60*/  STS [UR8+0x24], R11 ;  /* 0x0000240bff007988 */ /* 0x000be80008000808 */
[----:B------:R5:W-:Y:S02]  /*0c70*/  STS [UR8+0x20], R3 ;  /* 0x00002003ff007988 */ /* 0x000be40008000808 */
.L_x_25:
[----:B------:R-:W-:Y:S05]  /*0c80*/  BSYNC.RECONVERGENT B1 ;  /* 0x0000000000017941 */ /* 0x000fea0003800200 */
.L_x_24:
[----:B------:R-:W-:Y:S04]  /*0c90*/  BSSY.RECONVERGENT B1, `(.L_x_26) ;  /* 0x000000e000017945 */ /* 0x000fe80003800200 */
[----:B------:R-:W-:Y:S05]  /*0ca0*/  @P3 BRA `(.L_x_27) ;  /* 0x0000000000303947 */ /* 0x000fea0003800000 */
[----:B--2---:R-:W2:Y:S01]  /*0cb0*/  LDS R5, [UR8+0x34] ;  /* 0x00003408ff057984 */ /* 0x004ea20008000800 */
[----:B----4-:R-:W4:Y:S03]  /*0cc0*/  LDC.64 R8, c[0x0][0x3b0] ;  /* 0x0000ec00ff087b82 */ /* 0x010f260000000a00 */
[----:B------:R-:W3:Y:S01]  /*0cd0*/  LDS R4, [UR8+0x1c] ;  /* 0x00001c08ff047984 */ /* 0x000ee20008000800 */
[C---:B----4-:R-:W-:Y:S01]  /*0ce0*/  SHF.L.U64.HI R9, R8.reuse, 0x1, R9 ;  /* 0x0000000108097819 */ /* 0x050fe20000010209 */
[----:B------:R-:W-:-:S03]  /*0cf0*/  IMAD.SHL.U32 R8, R8, 0x2, RZ ;  /* 0x0000000208087824 */ /* 0x000fc600078e00ff */
[--C-:B-----5:R-:W-:Y:S02]  /*0d00*/  SHF.R.U32.HI R11, RZ, 0x4, R9.reuse ;  /* 0x00000004ff0b7819 */ /* 0x120fe40000011609 */
[----:B------:R-:W-:-:S05]  /*0d10*/  SHF.R.U64 R8, R8, 0x4, R9 ;  /* 0x0000000408087819 */ /* 0x000fca0000001209 */
[----:B------:R4:W-:Y:S01]  /*0d20*/  STS [UR8+0xc], R8 ;  /* 0x00000c08ff007988 */ /* 0x0009e20008000808 */
[----:B--2---:R-:W-:Y:S02]  /*0d30*/  LOP3.LUT R5, R5, 0x7, RZ, 0xb8, !PT ;  /* 0x0000000705057812 */ /* 0x004fe400078eb8ff */
[----:B---3--:R-:W-:-:S03]  /*0d40*/  LOP3.LUT R4, R4, 0xf, R11, 0xb8, !PT ;  /* 0x0000000f04047812 */ /* 0x008fc600078eb80b */
[----:B------:R4:W-:Y:S04]  /*0d50*/  STS [UR8+0x34], R5 ;  /* 0x00003405ff007988 */ /* 0x0009e80008000808 */
[----:B------:R4:W-:Y:S02]  /*0d60*/  STS [UR8+0x1c], R4 ;  /* 0x00001c04ff007988 */ /* 0x0009e40008000808 */
.L_x_27:
[----:B------:R-:W-:Y:S05]  /*0d70*/  BSYNC.RECONVERGENT B1 ;  /* 0x0000000000017941 */ /* 0x000fea0003800200 */
.L_x_26:
[----:B------:R-:W-:Y:S04]  /*0d80*/  BSSY.RECONVERGENT B2, `(.L_x_28) ;  /* 0x000001a000027945 */ /* 0x000fe80003800200 */
[----:B------:R-:W-:Y:S04]  /*0d90*/  BSSY.RELIABLE B1, `(.L_x_29) ;  /* 0x0000015000017945 */ /* 0x000fe80003800100 */
[----:B------:R-:W-:Y:S05]  /*0da0*/  @P3 BRA `(.L_x_30) ;  /* 0x0000000000203947 */ /* 0x000fea0003800000 */
[----:B--2-4-:R-:W2:Y:S02]  /*0db0*/  LDS R4, [UR8+0x34] ;  /* 0x00003408ff047984 */ /* 0x014ea40008000800 */
[----:B--2---:R-:W-:-:S05]  /*0dc0*/  LOP3.LUT R4, R4, 0x38, RZ, 0xb8, !PT ;  /* 0x0000003804047812 */ /* 0x004fca00078eb8ff */
[----:B------:R2:W-:Y:S01]  /*0dd0*/  STS [UR8+0x34], R4 ;  /* 0x00003404ff007988 */ /* 0x0005e20008000808 */
[----:B------:R-:W-:Y:S05]  /*0de0*/  @P3 BRA `(.L_x_31) ;  /* 0x0000000000203947 */ /* 0x000fea0003800000 */
[----:B--2---:R-:W2:Y:S01]  /*0df0*/  LDS R4, [UR8+0x8] ;  /* 0x00000808ff047984 */ /* 0x004ea20008000800 */
[----:B------:R-:W-:-:S05]  /*0e00*/  IMAD.MOV.U32 R5, RZ, RZ, 0x780 ;  /* 0x00000780ff057424 */ /* 0x000fca00078e00ff */
[----:B--2---:R-:W-:-:S05]  /*0e10*/  LOP3.LUT R4, R4, 0x300, R5, 0xd8, !PT ;  /* 0x0000030004047812 */ /* 0x004fca00078ed805 */
[----:B------:R2:W-:Y:S02]  /*0e20*/  STS [UR8+0x8], R4 ;  /* 0x00000804ff007988 */ /* 0x0005e40008000808 */
.L_x_30:
[----:B------:R-:W-:Y:S05]  /*0e30*/  @P3 BRA `(.L_x_32) ;  /* 0x0000000000283947 */ /* 0x000fea0003800000 */
[----:B--2-4-:R-:W2:Y:S02]  /*0e40*/  LDS R4, [UR8+0x8] ;  /* 0x00000808ff047984 */ /* 0x014ea40008000800 */
[----:B--2---:R-:W-:-:S05]  /*0e50*/  LOP3.LUT R4, R4, 0x1800, RZ, 0xb8, !PT ;  /* 0x0000180004047812 */ /* 0x004fca00078eb8ff */
[----:B------:R4:W-:Y:S02]  /*0e60*/  STS [UR8+0x8], R4 ;  /* 0x00000804ff007988 */ /* 0x0009e40008000808 */
.L_x_31:
[----:B------:R-:W-:Y:S05]  /*0e70*/  @P3 BREAK.RELIABLE B1 ;  /* 0x0000000000013942 */ /* 0x000fea0003800100 */
[----:B------:R-:W-:Y:S05]  /*0e80*/  @P3 BRA `(.L_x_33) ;  /* 0x0000000000243947 */ /* 0x000fea0003800000 */
[----:B--2-4-:R-:W2:Y:S01]  /*0e90*/  LDS R4, [UR8+0x8] ;  /* 0x00000808ff047984 */ /* 0x014ea20008000800 */
[----:B------:R-:W-:-:S05]  /*0ea0*/  IMAD.MOV.U32 R5, RZ, RZ, 0x6000 ;  /* 0x00006000ff057424 */ /* 0x000fca00078e00ff */
[----:B--2---:R-:W-:-:S04]  /*0eb0*/  LOP3.LUT R4, R4, 0x6000, R5, 0xd8, !PT ;  /* 0x0000600004047812 */ /* 0x004fc800078ed805 */
[----:B------:R-:W-:-:S05]  /*0ec0*/  LOP3.LUT R4, R4, 0x400000, RZ, 0xb8, !PT ;  /* 0x0040000004047812 */ /* 0x000fca00078eb8ff */
[----:B------:R2:W-:Y:S02]  /*0ed0*/  STS [UR8+0x8], R4 ;  /* 0x00000804ff007988 */ /* 0x0005e40008000808 */
.L_x_32:
[----:B------:R-:W-:Y:S05]  /*0ee0*/  BSYNC.RELIABLE B1 ;  /* 0x0000000000017941 */ /* 0x000fea0003800100 */
.L_x_29:
[----:B--2-4-:R-:W2:Y:S02]  /*0ef0*/  @!P3 LDS R4, [UR8+0x8] ;  /* 0x00000808ff04b984 */ /* 0x014ea40008000800 */
[----:B--2---:R-:W-:-:S05]  /*0f00*/  @!P3 LOP3.LUT R4, R4, 0x8000, RZ, 0xb8, !PT ;  /* 0x000080000404b812 */ /* 0x004fca00078eb8ff */
[----:B------:R2:W-:Y:S02]  /*0f10*/  @!P3 STS [UR8+0x8], R4 ;  /* 0x00000804ff00b988 */ /* 0x0005e40008000808 */
.L_x_33:
[----:B------:R-:W-:Y:S05]  /*0f20*/  BSYNC.RECONVERGENT B2 ;  /* 0x0000000000027941 */ /* 0x000fea0003800200 */
.L_x_28:
[----:B------:R-:W-:Y:S05]  /*0f30*/  WARPSYNC.ALL ;  /* 0x0000000000007948 */ /* 0x000fea0003800000 */
[----:B------:R-:W-:Y:S01]  /*0f40*/  NOP ;  /* 0x0000000000007918 */ /* 0x000fe20000000000 */
[----:B------:R-:W-:-:S04]  /*0f50*/  UIADD3 UR5, UPT, UPT, UR4, 0x80, URZ ;  /* 0x0000008004057890 */ /* 0x000fc8000fffe0ff */
[----:B------:R-:W-:-:S04]  /*0f60*/  UIADD3 UR6, UP0, UPT, UR5, UR12, URZ ;  /* 0x0000000c05067290 */ /* 0x000fc8000ff1e0ff */
[----:B------:R-:W-:Y:S01]  /*0f70*/  ULEA.HI.X.SX32 UR7, UR5, UR13, 0x1, UP0 ;  /* 0x0000000d05077291 */ /* 0x000fe200080f0eff */
[----:B------:R-:W-:Y:S11]  /*0f80*/  @P0 BRA `(.L_x_34) ;  /* 0x0000000000300947 */ /* 0x000ff60003800000 */
[----:B--2-4-:R-:W2:Y:S01]  /*0f90*/  S2R R4, SR_LANEID ;  /* 0x0000000000047919 */ /* 0x014ea20000000000 */
[----:B------:R-:W-:Y:S05]  /*0fa0*/  WARPSYNC.ALL ;  /* 0x0000000000007948 */ /* 0x000fea0003800000 */
[----:B------:R-:W-:Y:S01]  /*0fb0*/  NOP ;  /* 0x0000000000007918 */ /* 0x000fe20000000000 */
[----:B--2---:R-:W-:-:S05]  /*0fc0*/  IMAD.SHL.U32 R8, R4, 0x4, RZ ;  /* 0x0000000404087824 */ /* 0x004fca00078e00ff */
[----:B------:R-:W2:Y:S01]  /*0fd0*/  LDS R9, [R8+UR8] ;  /* 0x0000000808097984 */ /* 0x000ea20008000800 */
[----:B------:R-:W-:-:S05]  /*0fe0*/  IADD3 R4, P1, PT, R8, UR6, RZ ;  /* 0x0000000608047c10 */ /* 0x000fca000ff3e0ff */
[----:B------:R-:W-:-:S05]  /*0ff0*/  IMAD.X R5, RZ, RZ, UR7, P1 ;  /* 0x00000007ff057e24 */ /* 0x000fca00088e06ff */
[----:B--2---:R2:W4:Y:S01]  /*1000*/  ATOMG.E.EXCH.STRONG.GPU PT, RZ, [R4], R9 ;  /* 0x0000000904ff73a8 */ /* 0x00452200041ee100 */
[----:B------:R-:W-:-:S04]  /*1010*/  DEPBAR {5,4,3,2,1,0} ;  /* 0x0000003f0000791a */ /* 0x000fc80000000000 */
[----:B------:R-:W3:Y:S02]  /*1020*/  CCTL.E.C.LDCU.IV.DEEP [UR6] ;  /* 0x0000000006007540 */ /* 0x000ee40009c08000 */
[----:B---3--:R2:W-:Y:S01]  /*1030*/  UTMACCTL.IV [UR6] ;  /* 0x00000000060079b9 */ /* 0x0085e20008000000 */
[----:B------:R-:W-:Y:S01]  /*1040*/  NOP ;  /* 0x0000000000007918 */ /* 0x000fe20000000000 */
.L_x_34:
[----:B------:R-:W-:Y:S05]  /*1050*/  @P0 BRA `(.L_x_35) ;  /* 0x00000000000c0947 */ /* 0x000fea0003800000 */
[----:B------:R0:W-:Y:S01]  /*1060*/  UTMACMDFLUSH ;  /* 0x00000000000079b7 */ /* 0x0001e20000000000 */
[----:B------:R-:W-:Y:S05]  /*1070*/  @P0 BRA `(.L_x_35) ;  /* 0x0000000000040947 */ /* 0x000fea0003800000 */
[----:B------:R-:W-:-:S04]  /*1080*/  DEPBAR.LE SB0, 0x0 ;  /* 0x000080000000791a */ /* 0x000fc80000000000 */
.L_x_35:
[----:B------:R-:W-:Y:S05]  /*1090*/  WARPSYNC.ALL ;  /* 0x0000000000007948 */ /* 0x000fea0003800000 */
[----:B------:R-:W-:Y:S01]  /*10a0*/  NOP ;  /* 0x0000000000007918 */ /* 0x000fe20000000000 */
[----:B----4-:R-:W-:Y:S06]  /*10b0*/  BAR.SYNC.DEFER_BLOCKING 0x0 ;  /* 0x0000000000007b1d */ /* 0x010fec0000010000 */
[----:B------:R-:W-:Y:S02]  /*10c0*/  BSSY.RECONVERGENT B2, `(.L_x_36) ;  /* 0x000000b000027945 */ /* 0x000fe40003800200 */
[----:B------:R-:W-:Y:S06]  /*10d0*/  BAR.SYNC.DEFER_BLOCKING 0x0 ;  /* 0x0000000000007b1d */ /* 0x000fec0000010000 */
[----:B------:R4:W-:Y:S01]  /*10e0*/  @!P0 STS [R7], RZ ;  /* 0x000000ff07008388 */ /* 0x0009e20000000800 */
[----:B------:R-:W-:Y:S01]  /*10f0*/  NOP ;  /* 0x0000000000007918 */ /* 0x000fe20000000000 */
[----:B------:R-:W-:Y:S05]  /*1100*/  @P3 BRA `(.L_x_37) ;  /* 0x0000000000183947 */ /* 0x000fea0003800000 */
[----:B--2---:R-:W2:Y:S01]  /*1110*/  LDS R4, [UR8+0x8] ;  /* 0x00000808ff047984 */ /* 0x004ea20008000800 */
[----:B------:R-:W3:Y:S01]  /*1120*/  LDC.64 R8, c[0x0][0x390] ;  /* 0x0000e400ff087b82 */ /* 0x000ee20000000a00 */
[----:B------:R-:W-:Y:S02]  /*1130*/  IMAD.MOV.U32 R5, RZ, RZ, 0x70 ;  /* 0x00000070ff057424 */ /* 0x000fe400078e00ff */
[----:B---3--:R3:W-:Y:S03]  /*1140*/  STS.64 [UR8], R8 ;  /* 0x00000008ff007988 */ /* 0x0087e60008000a08 */
[----:B--2---:R-:W-:-:S05]  /*1150*/  LOP3.LUT R4, R4, 0x10, R5, 0xd8, !PT ;  /* 0x0000001004047812 */ /* 0x004fca00078ed805 */
[----:B------:R3:W-:Y:S02]  /*1160*/  STS [UR8+0x8], R4 ;  /* 0x00000804ff007988 */ /* 0x0007e40008000808 */
.L_x_37:
[----:B--2---:R-:W-:Y:S05]  /*1170*/  BSYNC.RECONVERGENT B2 ;  /* 0x0000000000027941 */ /* 0x004fea0003800200 */
.L_x_36:
[----:B------:R-:W-:Y:S04]  /*1180*/  BSSY.RECONVERGENT B3, `(.L_x_38) ;  /* 0x0000011000037945 */ /* 0x000fe80003800200 */
[----:B------:R-:W-:Y:S04]  /*1190*/  BSSY.RELIABLE B2, `(.L_x_39) ;  /* 0x000000e000027945 */ /* 0x000fe80003800100 */
[----:B------:R-:W-:Y:S05]  /*11a0*/  @P3 BRA `(.L_x_40) ;  /* 0x0000000000243947 */ /* 0x000fea0003800000 */
[----:B---3--:R-:W2:Y:S01]  /*11b0*/  LDS R4, [UR8+0x34] ;  /* 0x00003408ff047984 */ /* 0x008ea20008000800 */
[----:B------:R-:W-:-:S05]  /*11c0*/  IMAD.MOV.U32 R5, RZ, RZ, 0x3f000000 ;  /* 0x3f000000ff057424 */ /* 0x000fca00078e00ff */
[----:B--2---:R-:W-:-:S05]  /*11d0*/  LOP3.LUT R4, R4, 0xff000000, R5, 0xb8, !PT ;  /* 0xff00000004047812 */ /* 0x004fca00078eb805 */
[----:B------:R2:W-:Y:S01]  /*11e0*/  STS [UR8+0x34], R4 ;  /* 0x00003404ff007988 */ /* 0x0005e20008000808 */
[----:B------:R-:W-:Y:S05]  /*11f0*/  @P3 BRA `(.L_x_41) ;  /* 0x00000000001c3947 */ /* 0x000fea0003800000 */
[----:B--2---:R-:W2:Y:S01]  /*1200*/  LDS R4, [UR8+0x38] ;  /* 0x00003808ff047984 */ /* 0x004ea20008000800 */
[----:B------:R-:W-:-:S05]  /*1210*/  IMAD.MOV.U32 R5, RZ, RZ, 0x3f ;  /* 0x0000003fff057424 */ /* 0x000fca00078e00ff */
[----:B--2---:R-:W-:-:S05]  /*1220*/  LOP3.LUT R4, R4, 0xff, R5, 0xb8, !PT ;  /* 0x000000ff04047812 */ /* 0x004fca00078eb805 */
[----:B------:R2:W-:Y:S02]  /*1230*/  STS [UR8+0x38], R4 ;  /* 0x00003804ff007988 */ /* 0x0005e40008000808 */
.L_x_40:
[----:B------:R-:W-:Y:S05]  /*1240*/  @P3 BREAK.RELIABLE B2 ;  /* 0x0000000000023942 */ /* 0x000fea0003800100 */
[----:B------:R-:W-:Y:S05]  /*1250*/  @P3 BRA `(.L_x_42) ;  /* 0x00000000000c3947 */ /* 0x000fea0003800000 */
[----:B------:R2:W-:Y:S02]  /*1260*/  STS [UR8+0x20], R3 ;  /* 0x00002003ff007988 */ /* 0x0005e40008000808 */
.L_x_41:
[----:B------:R-:W-:Y:S05]  /*1270*/  BSYNC.RELIABLE B2 ;  /* 0x0000000000027941 */ /* 0x000fea0003800100 */
.L_x_39:
[----:B------:R2:W-:Y:S02]  /*1280*/  @!P3 STS [UR8+0x24], R2 ;  /* 0x00002402ff00b988 */ /* 0x0005e40008000808 */
.L_x_42:
[----:B------:R-:W-:Y:S05]  /*1290*/  BSYNC.RECONVERGENT B3 ;  /* 0x0000000000037941 */ /* 0x000fea0003800200 */
.L_x_38:
[----:B------:R-:W-:Y:S05]  /*12a0*/  WARPSYNC.ALL ;  /* 0x0000000000007948 */ /* 0x000fea0003800000 */
[----:B------:R-:W-:Y:S01]  /*12b0*/  NOP ;  /* 0x0000000000007918 */ /* 0x000fe20000000000 */
[----:B------:R-:W-:Y:S04]  /*12c0*/  BSSY.RECONVERGENT B3, `(.L_x_43) ;  /* 0x000000e000037945 */ /* 0x000fe80003800200 */
[----:B------:R-:W-:Y:S05]  /*12d0*/  @P3 BRA `(.L_x_44) ;  /* 0x0000000000303947 */ /* 0x000fea0003800000 */
[----:B--2--5:R-:W2:Y:S01]  /*12e0*/  LDS R3, [UR8+0x34] ;  /* 0x00003408ff037984 */ /* 0x024ea20008000800 */
[----:B---3--:R-:W3:Y:S03]  /*12f0*/  LDC.64 R4, c[0x0][0x3b8] ;  /* 0x0000ee00ff047b82 */ /* 0x008ee60000000a00 */
[----:B------:R-:W5:Y:S01]  /*1300*/  LDS R2, [UR8+0x1c] ;  /* 0x00001c08ff027984 */ /* 0x000f620008000800 */
[C---:B---3--:R-:W-:Y:S01]  /*1310*/  SHF.L.U64.HI R5, R4.reuse, 0x1, R5 ;  /* 0x0000000104057819 */ /* 0x048fe20000010205 */
[----:B------:R-:W-:-:S03]  /*1320*/  IMAD.SHL.U32 R4, R4, 0x2, RZ ;  /* 0x0000000204047824 */ /* 0x000fc600078e00ff */
[--C-:B----4-:R-:W-:Y:S02]  /*1330*/  SHF.R.U32.HI R7, RZ, 0x4, R5.reuse ;  /* 0x00000004ff077819 */ /* 0x110fe40000011605 */
[----:B------:R-:W-:-:S05]  /*1340*/  SHF.R.U64 R4, R4, 0x4, R5 ;  /* 0x0000000404047819 */ /* 0x000fca0000001205 */
[----:B------:R3:W-:Y:S01]  /*1350*/  STS [UR8+0xc], R4 ;  /* 0x00000c04ff007988 */ /* 0x0007e20008000808 */
[----:B--2---:R-:W-:Y:S02]  /*1360*/  LOP3.LUT R3, R3, 0x7, RZ, 0xb8, !PT ;  /* 0x0000000703037812 */ /* 0x004fe400078eb8ff */
[----:B-----5:R-:W-:-:S03]  /*1370*/  LOP3.LUT R2, R2, 0xf, R7, 0xb8, !PT ;  /* 0x0000000f02027812 */ /* 0x020fc600078eb807 */
[----:B------:R3:W-:Y:S04]  /*1380*/  STS [UR8+0x34], R3 ;  /* 0x00003403ff007988 */ /* 0x0007e80008000808 */
[----:B------:R3:W-:Y:S02]  /*1390*/  STS [UR8+0x1c], R2 ;  /* 0x00001c02ff007988 */ /* 0x0007e40008000808 */
.L_x_44:
[----:B------:R-:W-:Y:S05]  /*13a0*/  BSYNC.RECONVERGENT B3 ;  /* 0x0000000000037941 */ /* 0x000fea0003800200 */
.L_x_43:
[----:B------:R-:W-:Y:S04]  /*13b0*/  BSSY.RECONVERGENT B4, `(.L_x_45) ;  /* 0x000001a000047945 */ /* 0x000fe80003800200 */
[----:B------:R-:W-:Y:S04]  /*13c0*/  BSSY.RELIABLE B3, `(.L_x_46) ;  /* 0x0000015000037945 */ /* 0x000fe80003800100 */
[----:B------:R-:W-:Y:S05]  /*13d0*/  @P3 BRA `(.L_x_47) ;  /* 0x0000000000203947 */ /* 0x000fea0003800000 */
[----:B--23--:R-:W2:Y:S02]  /*13e0*/  LDS R2, [UR8+0x34] ;  /* 0x00003408ff027984 */ /* 0x00cea40008000800 */
[----:B--2---:R-:W-:-:S05]  /*13f0*/  LOP3.LUT R2, R2, 0x38, RZ, 0xb8, !PT ;  /* 0x0000003802027812 */ /* 0x004fca00078eb8ff */
[----:B------:R2:W-:Y:S01]  /*1400*/  STS [UR8+0x34], R2 ;  /* 0x00003402ff007988 */ /* 0x0005e20008000808 */
[----:B------:R-:W-:Y:S05]  /*1410*/  @P3 BRA `(.L_x_48) ;  /* 0x0000000000203947 */ /* 0x000fea0003800000 */
[----:B--2---:R-:W2:Y:S01]  /*1420*/  LDS R2, [UR8+0x8] ;  /* 0x00000808ff027984 */ /* 0x004ea20008000800 */
[----:B-----5:R-:W-:-:S05]  /*1430*/  IMAD.MOV.U32 R3, RZ, RZ, 0x780 ;  /* 0x00000780ff037424 */ /* 0x020fca00078e00ff */
[----:B--2---:R-:W-:-:S05]  /*1440*/  LOP3.LUT R2, R2, 0x300, R3, 0xd8, !PT ;  /* 0x0000030002027812 */ /* 0x004fca00078ed803 */
[----:B------:R2:W-:Y:S02]  /*1450*/  STS [UR8+0x8], R2 ;  /* 0x00000802ff007988 */ /* 0x0005e40008000808 */
.L_x_47:
[----:B------:R-:W-:Y:S05]  /*1460*/  @P3 BRA `(.L_x_49) ;  /* 0x0000000000283947 */ /* 0x000fea0003800000 */
[----:B--23--:R-:W2:Y:S02]  /*1470*/  LDS R2, [UR8+0x8] ;  /* 0x00000808ff027984 */ /* 0x00cea40008000800 */
[----:B--2---:R-:W-:-:S05]  /*1480*/  LOP3.LUT R2, R2, 0x1800, RZ, 0xb8, !PT ;  /* 0x0000180002027812 */ /* 0x004fca00078eb8ff */
[----:B------:R3:W-:Y:S02]  /*1490*/  STS [UR8+0x8], R2 ;  /* 0x00000802ff007988 */ /* 0x0007e40008000808 */
.L_x_48:
[----:B------:R-:W-:Y:S05]  /*14a0*/  @P3 BREAK.RELIABLE B3 ;  /* 0x0000000000033942 */ /* 0x000fea0003800100 */
[----:B------:R-:W-:Y:S05]  /*14b0*/  @P3 BRA `(.L_x_50) ;  /* 0x0000000000243947 */ /* 0x000fea0003800000 */
[----:B--23--:R-:W2:Y:S01]  /*14c0*/  LDS R2, [UR8+0x8] ;  /* 0x00000808ff027984 */ /* 0x00cea20008000800 */
[----:B-----5:R-:W-:-:S05]  /*14d0*/  IMAD.MOV.U32 R3, RZ, RZ, 0x6000 ;  /* 0x00006000ff037424 */ /* 0x020fca00078e00ff */
[----:B--2---:R-:W-:-:S04]  /*14e0*/  LOP3.LUT R2, R2, 0x6000, R3, 0xd8, !PT ;  /* 0x0000600002027812 */ /* 0x004fc800078ed803 */
[----:B------:R-:W-:-:S05]  /*14f0*/  LOP3.LUT R2, R2, 0x400000, RZ, 0xb8, !PT ;  /* 0x0040000002027812 */ /* 0x000fca00078eb8ff */
[----:B------:R2:W-:Y:S02]  /*1500*/  STS [UR8+0x8], R2 ;  /* 0x00000802ff007988 */ /* 0x0005e40008000808 */
.L_x_49:
[----:B------:R-:W-:Y:S05]  /*1510*/  BSYNC.RELIABLE B3 ;  /* 0x0000000000037941 */ /* 0x000fea0003800100 */
.L_x_46:
[----:B--23--:R-:W2:Y:S02]  /*1520*/  @!P3 LDS R2, [UR8+0x8] ;  /* 0x00000808ff02b984 */ /* 0x00cea40008000800 */
[----:B--2---:R-:W-:-:S05]  /*1530*/  @!P3 LOP3.LUT R2, R2, 0x8000, RZ, 0xb8, !PT ;  /* 0x000080000202b812 */ /* 0x004fca00078eb8ff */
[----:B------:R2:W-:Y:S02]  /*1540*/  @!P3 STS [UR8+0x8], R2 ;  /* 0x00000802ff00b988 */ /* 0x0005e40008000808 */
.L_x_50:
[----:B------:R-:W-:Y:S05]  /*1550*/  BSYNC.RECONVERGENT B4 ;  /* 0x0000000000047941 */ /* 0x000fea0003800200 */
.L_x_45:
[----:B------:R-:W-:Y:S05]  /*1560*/  WARPSYNC.ALL ;  /* 0x0000000000007948 */ /* 0x000fea0003800000 */
[----:B------:R-:W-:Y:S01]  /*1570*/  NOP ;  /* 0x0000000000007918 */ /* 0x000fe20000000000 */
[----:B------:R-:W-:-:S04]  /*1580*/  UIADD3 UR4, UPT, UPT, UR4, 0x100, URZ ;  /* 0x0000010004047890 */ /* 0x000fc8000fffe0ff */
[----:B------:R-:W-:-:S04]  /*1590*/  UIADD3 UR12, UP0, UPT, UR4, UR12, URZ ;  /* 0x0000000c040c7290 */ /* 0x000fc8000ff1e0ff */
[----:B------:R-:W-:Y:S01]  /*15a0*/  ULEA.HI.X.SX32 UR13, UR4, UR13, 0x1, UP0 ;  /* 0x0000000d040d7291 */ /* 0x000fe200080f0eff */
[----:B------:R-:W-:Y:S11]  /*15b0*/  @P0 BRA `(.L_x_51) ;  /* 0x0000000000300947 */ /* 0x000ff60003800000 */
[----:B--23--:R-:W2:Y:S01]  /*15c0*/  S2R R2, SR_LANEID ;  /* 0x0000000000027919 */ /* 0x00cea20000000000 */
[----:B------:R-:W-:Y:S05]  /*15d0*/  WARPSYNC.ALL ;  /* 0x0000000000007948 */ /* 0x000fea0003800000 */
[----:B------:R-:W-:Y:S01]  /*15e0*/  NOP ;  /* 0x0000000000007918 */ /* 0x000fe20000000000 */
[----:B--2---:R-:W-:-:S05]  /*15f0*/  IMAD.SHL.U32 R4, R2, 0x4, RZ ;  /* 0x0000000402047824 */ /* 0x004fca00078e00ff */
[----:B------:R-:W2:Y:S01]  /*1600*/  LDS R5, [R4+UR8] ;  /* 0x0000000804057984 */ /* 0x000ea20008000800 */
[----:B------:R-:W-:-:S05]  /*1610*/  IADD3 R2, P1, PT, R4, UR12, RZ ;  /* 0x0000000c04027c10 */ /* 0x000fca000ff3e0ff */
[----:B-----5:R-:W-:-:S05]  /*1620*/  IMAD.X R3, RZ, RZ, UR13, P1 ;  /* 0x0000000dff037e24 */ /* 0x020fca00088e06ff */
[----:B--2---:R2:W3:Y:S01]  /*1630*/  ATOMG.E.EXCH.STRONG.GPU PT, RZ, [R2], R5 ;  /* 0x0000000502ff73a8 */ /* 0x0044e200041ee100 */
[----:B------:R-:W-:-:S04]  /*1640*/  DEPBAR {5,4,3,2,1,0} ;  /* 0x0000003f0000791a */ /* 0x000fc80000000000 */
[----:B------:R-:W5:Y:S02]  /*1650*/  CCTL.E.C.LDCU.IV.DEEP [UR12] ;  /* 0x000000000c007540 */ /* 0x000f640009c08000 */
[----:B-----5:R2:W-:Y:S01]  /*1660*/  UTMACCTL.IV [UR12] ;  /* 0x000000000c0079b9 */ /* 0x0205e20008000000 */
[----:B------:R-:W-:Y:S01]  /*1670*/  NOP ;  /* 0x0000000000007918 */ /* 0x000fe20000000000 */
.L_x_51:
[----:B------:R-:W-:Y:S05]  /*1680*/  @P0 BRA `(.L_x_52) ;  /* 0x00000000000c0947 */ /* 0x000fea0003800000 */
[----:B------:R0:W-:Y:S01]  /*1690*/  UTMACMDFLUSH ;  /* 0x00000000000079b7 */ /* 0x0001e20000000000 */
[----:B------:R-:W-:Y:S05]  /*16a0*/  @P0 BRA `(.L_x_52) ;  /* 0x0000000000040947 */ /* 0x000fea0003800000 */
[----:B------:R-:W-:-:S04]  /*16b0*/  DEPBAR.LE SB0, 0x0 ;  /* 0x000080000000791a */ /* 0x000fc80000000000 */
.L_x_52:
[----:B------:R-:W-:Y:S05]  /*16c0*/  WARPSYNC.ALL ;  /* 0x0000000000007948 */ /* 0x000fea0003800000 */
[----:B------:R-:W-:Y:S01]  /*16d0*/  NOP ;  /* 0x0000000000007918 */ /* 0x000fe20000000000 */
[----:B---3--:R-:W-:Y:S01]  /*16e0*/  BAR.SYNC.DEFER_BLOCKING 0x0 ;  /* 0x0000000000007b1d */ /* 0x008fe20000010000 */
[----:B------:R-:W-:Y:S01]  /*16f0*/  ISETP.GE.AND P0, PT, R6, 0x1, PT ;  /* 0x000000010600780c */ /* 0x000fe20003f06270 */
[----:B------:R-:W-:Y:S01]  /*1700*/  USHF.L.U32 UR31, UR31, 0x6, URZ ;  /* 0x000000061f1f7899 */ /* 0x000fe200080006ff */
[----:B--2---:R-:W-:Y:S01]  /*1710*/  SHF.R.U32.HI R2, RZ, 0x5, R0 ;  /* 0x00000005ff027819 */ /* 0x004fe20000011600 */
[----:B------:R-:W-:-:S02]  /*1720*/  USHF.L.U32 UR26, UR26, 0x6, URZ ;  /* 0x000000061a1a7899 */ /* 0x000fc400080006ff */
[----:B------:R-:W-:Y:S01]  /*1730*/  VOTEU.ALL UP0, P3 ;  /* 0x0000000000ff7886 */ /* 0x000fe20001800000 */
[----:B------:R-:W-:Y:S01]  /*1740*/  UMOV UR4, 0x1 ;  /* 0x0000000100047882 */ /* 0x000fe20000000000 */
[----:B------:R-:W-:Y:S01]  /*1750*/  VOTEU.ALL UP1, P3 ;  /* 0x0000000000ff7886 */ /* 0x000fe20001820000 */
[----:B------:R-:W-:Y:S02]  /*1760*/  R2UR UR9, R2 ;  /* 0x00000000020972ca */ /* 0x000fe400000e0000 */
[----:B------:R-:W-:-:S04]  /*1770*/  @!UP0 UIADD3 UR14, UPT, UPT, -UR4, 0x100000, URZ ;  /* 0x00100000040e8890 */ /* 0x000fc8000fffe1ff */
[----:B------:R-:W-:Y:S02]  /*1780*/  @!UP0 USHF.L.U32 UR15, UR14, 0xb, URZ ;  /* 0x0000000b0e0f8899 */ /* 0x000fe400080006ff */
[----:B------:R-:W-:Y:S02]  /*1790*/  @!UP0 USHF.L.U32 UR14, UR14, 0x1, URZ ;  /* 0x000000010e0e8899 */ /* 0x000fe400080006ff */
[----:B------:R-:W-:-:S04]  /*17a0*/  @!UP0 UIADD3 UR4, UPT, UPT, -UR4, 0x100000, URZ ;  /* 0x0010000004048890 */ /* 0x000fc8000fffe1ff */
[----:B------:R-:W-:Y:S02]  /*17b0*/  @!UP0 USHF.L.U32 UR5, UR4, 0xb, URZ ;  /* 0x0000000b04058899 */ /* 0x000fe400080006ff */
[----:B------:R-:W-:Y:S01]  /*17c0*/  @!UP0 USHF.L.U32 UR4, UR4, 0x1, URZ ;  /* 0x0000000104048899 */ /* 0x000fe200080006ff */
[----:B------:R-:W-:Y:S01]  /*17d0*/  VOTEU.ALL UP0, P3 ;  /* 0x0000000000ff7886 */ /* 0x000fe20001800000 */
[----:B------:R-:W2:Y:S04]  /*17e0*/  FENCE.VIEW.ASYNC.S ;  /* 0x00000000000073c6 */ /* 0x000ea80000000000 */
[----:B--2---:R2:W3:Y:S06]  /*17f0*/  @!UP0 SYNCS.EXCH.64 URZ, [UR8+0x8000], UR14 ;  /* 0x0080000e08ff85b2 */ /* 0x0044ec0008000100 */
[----:B------:R2:W4:Y:S01]  /*1800*/  @!UP1 SYNCS.EXCH.64 URZ, [UR8+0x8010], UR4 ;  /* 0x0080100408ff95b2 */ /* 0x0005220008000100 */
[----:B------:R-:W-:Y:S05]  /*1810*/  @!P0 BRA `(.L_x_53) ;  /* 0x0000000800848947 */ /* 0x000fea0003800000 */
[----:B---34-:R-:W-:Y:S01]  /*1820*/  BAR.SYNC.DEFER_BLOCKING 0x0 ;  /* 0x0000000000007b1d */ /* 0x018fe20000010000 */
[----:B------:R-:W-:Y:S01]  /*1830*/  @!P3 IMAD.MOV.U32 R2, RZ, RZ, 0x8000 ;  /* 0x00008000ff02b424 */ /* 0x000fe200078e00ff */
[----:B------:R-:W-:Y:S01]  /*1840*/  ELECT P1, URZ, PT ;  /* 0x0000000000ff782f */ /* 0x000fe20003820000 */
[----:B--2---:R-:W-:-:S03]  /*1850*/  ULOP3.LUT UR4, UR9, 0x1, URZ, 0xc0, !UPT ;  /* 0x0000000109047892 */ /* 0x004fc6000f8ec0ff */
[C---:B------:R-:W-:Y:S02]  /*1860*/  ISETP.LT.U32.AND P1, PT, R20.reuse, 0x40, P1 ;  /* 0x000000401400780c */ /* 0x040fe40000f21070 */
[----:B------:R-:W-:Y:S01]  /*1870*/  ELECT P0, URZ, PT ;  /* 0x0000000000ff782f */ /* 0x000fe20003800000 */
[----:B------:R-:W-:Y:S02]  /*1880*/  ULEA UR20, UR4, UR8, 0xd ;  /* 0x0000000804147291 */ /* 0x000fe4000f8e68ff */
[----:B------:R-:W-:Y:S01]  /*1890*/  USHF.L.U32 UR22, UR4, 0x6, URZ ;  /* 0x0000000604167899 */ /* 0x000fe200080006ff */
[----:B------:R-:W-:Y:S01]  /*18a0*/  ISETP.LT.U32.AND P0, PT, R20, 0x20, P0 ;  /* 0x000000201400780c */ /* 0x000fe20000701070 */
[----:B------:R-:W-:Y:S01]  /*18b0*/  UMOV UR23, UR31 ;  /* 0x0000001f00177c82 */ /* 0x000fe20008000000 */
[----:B------:R-:W-:Y:S02]  /*18c0*/  UIADD3 UR24, UPT, UPT, UR8, 0x4000, URZ ;  /* 0x0000400008187890 */ /* 0x000fe4000fffe0ff */
[----:B------:R-:W-:-:S02]  /*18d0*/  USHF.R.U32.HI UR14, URZ, 0x4, UR8 ;  /* 0x00000004ff0e7899 */ /* 0x000fc40008011608 */
[----:B------:R-:W-:Y:S01]  /*18e0*/  USHF.R.U32.HI UR18, URZ, 0x4, UR24 ;  /* 0x00000004ff127899 */ /* 0x000fe20008011618 */
[----:B------:R-:W-:Y:S01]  /*18f0*/  VOTEU.ANY UP1, P1 ;  /* 0x0000000000ff7886 */ /* 0x000fe20000820100 */
[----:B------:R-:W-:Y:S02]  /*1900*/  USGXT.U32 UR14, UR14, 0xe ;  /* 0x0000000e0e0e789a */ /* 0x000fe40008000000 */
[----:B------:R-:W-:Y:S01]  /*1910*/  USGXT.U32 UR18, UR18, 0xe ;  /* 0x0000000e1212789a */ /* 0x000fe20008000000 */
[----:B------:R2:W-:Y:S01]  /*1920*/  @!P3 SYNCS.ARRIVE.TRANS64 RZ, [UR8+0x8000], R2 ;  /* 0x00800002ffffb9a7 */ /* 0x0005e20008000008 */
[----:B------:R3:W-:Y:S06]  /*1930*/  MEMBAR.ALL.CTA ;  /* 0x0000000000007992 */ /* 0x0007ec0000008000 */
[----:B---3--:R-:W3:Y:S01]  /*1940*/  FENCE.VIEW.ASYNC.S ;  /* 0x00000000000073c6 */ /* 0x008ee20000000000 */
[----:B------:R-:W-:Y:S01]  /*1950*/  @UP1 UIADD3 UR21, UPT, UPT, UR8, 0x8000, URZ ;  /* 0x0000800008151890 */ /* 0x000fe2000fffe0ff */
[----:B---3--:R-:W-:Y:S01]  /*1960*/  VOTEU.ANY UP1, P1 ;  /* 0x0000000000ff7886 */ /* 0x008fe20000820100 */
[----:B------:R-:W-:Y:S01]  /*1970*/  VOTEU.ANY UP0, P0 ;  /* 0x0000000000ff7886 */ /* 0x000fe20000000100 */
[----:B------:R-:W-:Y:S01]  /*1980*/  VOTEU.ANY UP2, P0 ;  /* 0x0000000000ff7886 */ /* 0x000fe20000040100 */
[----:B------:R-:W-:Y:S01]  /*1990*/  UMOV UR4, URZ ;  /* 0x000000ff00047c82 */ /* 0x000fe20008000000 */
[----:B------:R-:W-:Y:S01]  /*19a0*/  UMOV UR15, 0x40004040 ;  /* 0x40004040000f7882 */ /* 0x000fe20000000000 */
[----:B------:R-:W-:Y:S01]  /*19b0*/  UMOV UR19, 0x40004040 ;  /* 0x4000404000137882 */ /* 0x000fe20000000000 */
[----:B------:R-:W-:Y:S01]  /*19c0*/  @UP0 UIADD3 UR25, UPT, UPT, UR8, 0x8000, URZ ;  /* 0x0000800008190890 */ /* 0x000fe2000fffe0ff */
[----:B------:R-:W-:Y:S01]  /*19d0*/  @UP0 UMOV UR27, URZ ;  /* 0x000000ff001b0c82 */ /* 0x000fe20008000000 */
[----:B------:R-:W-:-:S04]  /*19e0*/  UIADD3 UR16, UP0, UPT, UR14, 0x2, URZ ;  /* 0x000000020e107890 */ /* 0x000fc8000ff1e0ff */
[----:B------:R-:W-:-:S04]  /*19f0*/  UIADD3.X UR17, UPT, UPT, UR4, 0x40004040, URZ, UP0, !UPT ;  /* 0x4000404004117890 */ /* 0x000fc800087fe4ff */
[----:B------:R-:W-:Y:S02]  /*1a00*/  UIADD3.64 UR34, UPT, UPT, UR16, 0x4, URZ ;  /* 0x0000000410227897 */ /* 0x000fe4000fffe0ff */
[----:B------:R-:W-:Y:S01]  /*1a10*/  UIADD3.64 UR36, UPT, UPT, UR16, 0x1fe, URZ ;  /* 0x000001fe10247897 */ /* 0x000fe2000fffe0ff */
[----:B------:R-:W-:Y:S01]  /*1a20*/  BAR.SYNC.DEFER_BLOCKING 0x0 ;  /* 0x0000000000007b1d */ /* 0x000fe20000010000 */
[----:B------:R-:W-:Y:S02]  /*1a30*/  UIADD3.64 UR38, UPT, UPT, UR16, 0x200, URZ ;  /* 0x0000020010267897 */ /* 0x000fe4000fffe0ff */
[----:B------:R-:W-:Y:S02]  /*1a40*/  UIADD3.64 UR40, UPT, UPT, UR16, 0x202, URZ ;  /* 0x0000020210287897 */ /* 0x000fe4000fffe0ff */
[----:B------:R-:W-:Y:S01]  /*1a50*/  UIADD3.64 UR42, UPT, UPT, UR16, 0x204, URZ ;  /* 0x00000204102a7897 */ /* 0x000fe2000fffe0ff */
[----:B------:R3:W-:Y:S02]  /*1a60*/  @UP1 UTMALDG.2D [UR20], [UR10] ;  /* 0x000000140a0015b4 */ /* 0x0007e40008008000 */
[----:B------:R-:W-:Y:S01]  /*1a70*/  BAR.SYNC.DEFER_BLOCKING 0x0 ;  /* 0x0000000000007b1d */ /* 0x000fe20000010000 */
[----:B---3--:R-:W-:-:S02]  /*1a80*/  UIADD3 UR20, UP0, UPT, UR18, 0x80, URZ ;  /* 0x0000008012147890 */ /* 0x008fc4000ff1e0ff */
[----:B------:R-:W-:Y:S02]  /*1a90*/  UIADD3.64 UR22, UPT, UPT, UR16, 0x2, URZ ;  /* 0x0000000210167897 */ /* 0x000fe4000fffe0ff */
[----:B------:R-:W-:Y:S02]  /*1aa0*/  UIADD3.X UR21, UPT, UPT, UR4, 0x40004040, URZ, UP0, !UPT ;  /* 0x4000404004157890 */ /* 0x000fe400087fe4ff */
[----:B------:R-:W-:Y:S02]  /*1ab0*/  UISETP.NE.U32.AND UP0, UPT, UR9, URZ, UPT ;  /* 0x000000ff0900728c */ /* 0x000fe4000bf05070 */
[----:B------:R-:W-:Y:S02]  /*1ac0*/  UIADD3.64 UR44, UPT, UPT, UR20, 0x80, URZ ;  /* 0x00000080142c7897 */ /* 0x000fe4000fffe0ff */
[----:B------:R-:W-:Y:S02]  /*1ad0*/  UIADD3.64 UR46, UPT, UPT, UR20, 0x100, URZ ;  /* 0x00000100142e7897 */ /* 0x000fe4000fffe0ff */
[----:B------:R-:W-:Y:S01]  /*1ae0*/  UIADD3.64 UR48, UPT, UPT, UR20, 0x180, URZ ;  /* 0x0000018014307897 */ /* 0x000fe2000fffe0ff */
[----:B------:R2:W-:Y:S01]  /*1af0*/  @UP2 UTMALDG.2D [UR24], [UR6] ;  /* 0x00000018060025b4 */ /* 0x0005e20008008000 */
[----:B------:R-:W-:-:S02]  /*1b00*/  UIADD3.64 UR50, UPT, UPT, UR20, 0x200, URZ ;  /* 0x0000020014327897 */ /* 0x000fc4000fffe0ff */
[----:B------:R-:W-:Y:S02]  /*1b10*/  UIADD3.64 UR52, UPT, UPT, UR20, 0x280, URZ ;  /* 0x0000028014347897 */ /* 0x000fe4000fffe0ff */
[----:B------:R-:W-:Y:S01]  /*1b20*/  UIADD3.64 UR54, UPT, UPT, UR20, 0x300, URZ ;  /* 0x0000030014367897 */ /* 0x000fe2000fffe0ff */
[----:B------:R-:W-:Y:S06]  /*1b30*/  BAR.SYNC.DEFER_BLOCKING 0x0 ;  /* 0x0000000000007b1d */ /* 0x000fec0000010000 */
[----:B------:R-:W3:Y:S02]  /*1b40*/  SYNCS.PHASECHK.TRANS64.TRYWAIT P0, [UR8+0x8000], RZ ;  /* 0x008000ffff0075a7 */ /* 0x000ee40008001108 */
[----:B--23--:R-:W-:Y:S05]  /*1b50*/  @!P0 BRA `(.L_x_54) ;  /* 0x0000000c00288947 */ /* 0x00cfea0003800000 */
.L_x_66:
[----:B------:R-:W-:Y:S05]  /*1b60*/  BRA.U UP0, `(.L_x_55) ;  /* 0x0000000100647547 */ /* 0x000fea000b800000 */
[----:B------:R-:W-:Y:S01]  /*1b70*/  UMOV UR4, 0x0 ;  /* 0x0000000000047882 */ /* 0x000fe20000000000 */
[----:B------:R-:W-:Y:S01]  /*1b80*/  UMOV UR5, 0x4110010 ;  /* 0x0411001000057882 */ /* 0x000fe20000000000 */
[----:B------:R-:W-:Y:S01]  /*1b90*/  UMOV UR24, 0x0 ;  /* 0x0000000000187882 */ /* 0x000fe20000000000 */
[----:B------:R-:W-:Y:S01]  /*1ba0*/  UMOV UR25, 0x4110010 ;  /* 0x0411001000197882 */ /* 0x000fe20000000000 */
[----:B------:R-:W-:Y:S01]  /*1bb0*/  UMOV UR28, 0x0 ;  /* 0x00000000001c7882 */ /* 0x000fe20000000000 */
[----:B------:R-:W-:Y:S01]  /*1bc0*/  UMOV UR29, 0x4110010 ;  /* 0x04110010001d7882 */ /* 0x000fe20000000000 */
[----:B------:R2:W-:Y:S01]  /*1bd0*/  UTCHMMA gdesc[UR14], gdesc[UR18], tmem[UR32], tmem[UR4], idesc[UR5], !UPT ;  /* 0x00ff04120e0075ea */ /* 0x0005e2000f800020 */
[----:B------:R-:W-:Y:S01]  /*1be0*/  UMOV UR56, 0x0 ;  /* 0x0000000000387882 */ /* 0x000fe20000000000 */
[----:B------:R-:W-:Y:S01]  /*1bf0*/  UMOV UR57, 0x4110010 ;  /* 0x0411001000397882 */ /* 0x000fe20000000000 */
[----:B------:R2:W-:Y:S01]  /*1c00*/  UTCHMMA gdesc[UR16], gdesc[UR20], tmem[UR32], tmem[UR24], idesc[UR25], UPT ;  /* 0x00ff1814100075ea */ /* 0x0005e2000b800020 */
        /* <DEDUP_REMOVED lines=12> */
[----:B------:R2:W-:Y:S01]  /*1cd0*/  UTCHMMA gdesc[UR40], gdesc[UR52], tmem[UR32], tmem[UR62], idesc[UR63], UPT ;  /* 0x00ff3e34280075ea */ /* 0x0005e2000b800020 */
[----:B------:R2:W-:Y:S01]  /*1ce0*/  UTCHMMA gdesc[UR42], gdesc[UR54], tmem[UR32], tmem[UR64], idesc[UR65], UPT ;  /* 0x00ff40362a0075ea */ /* 0x0005e2000b800020 */
[----:B------:R-:W-:Y:S01]  /*1cf0*/  NOP ;  /* 0x0000000000007918 */ /* 0x000fe20000000000 */
.L_x_55:
[----:B------:R-:W-:Y:S01]  /*1d00*/  ELECT P0, URZ, PT ;  /* 0x0000000000ff782f */ /* 0x000fe20003800000 */
[----:B--2---:R-:W-:-:S03]  /*1d10*/  UIADD3 UR4, UPT, UPT, UR8, 0x8010, URZ ;  /* 0x0000801008047890 */ /* 0x004fc6000fffe0ff */
[----:B------:R-:W-:Y:S01]  /*1d20*/  ISETP.LT.U32.AND P0, PT, R20, 0x20, P0 ;  /* 0x000000201400780c */ /* 0x000fe20000701070 */
[----:B------:R-:W-:-:S12]  /*1d30*/  UMOV UR5, URZ ;  /* 0x000000ff00057c82 */ /* 0x000fd80008000000 */
[----:B------:R-:W-:Y:S01]  /*1d40*/  VOTEU.ANY UP0, P0 ;  /* 0x0000000000ff7886 */ /* 0x000fe20000000100 */
[----:B------:R-:W-:Y:S01]  /*1d50*/  VOTEU.ANY UP1, P0 ;  /* 0x0000000000ff7886 */ /* 0x000fe20000020100 */
[----:B------:R-:W-:-:S03]  /*1d60*/  ISETP.GE.U32.AND P0, PT, R6, 0x81, PT ;  /* 0x000000810600780c */ /* 0x000fc60003f06070 */
[----:B------:R-:W-:Y:S02]  /*1d70*/  @UP0 UMOV UR24, UR4 ;  /* 0x0000000400180c82 */ /* 0x000fe40008000000 */
[----:B------:R2:W-:Y:S01]  /*1d80*/  @UP1 UTCBAR [UR24], URZ ;  /* 0x000000ff180013e9 */ /* 0x0005e200080000ff */
[----:B------:R-:W-:Y:S06]  /*1d90*/  BAR.SYNC.DEFER_BLOCKING 0x0 ;  /* 0x0000000000007b1d */ /* 0x000fec0000010000 */
[----:B------:R-:W3:Y:S02]  /*1da0*/  SYNCS.PHASECHK.TRANS64.TRYWAIT P1, [UR8+0x8010], RZ ;  /* 0x008010ffff0075a7 */ /* 0x000ee40008021108 */
[----:B--23--:R-:W-:Y:S05]  /*1db0*/  @!P1 BRA `(.L_x_56) ;  /* 0x00000008009c9947 */ /* 0x00cfea0003800000 */
.L_x_67:
[----:B------:R-:W-:Y:S05]  /*1dc0*/  @!P0 BRA `(.L_x_53) ;  /* 0x0000000400188947 */ /* 0x000fea0003800000 */
[----:B------:R-:W-:Y:S01]  /*1dd0*/  IMAD.MOV.U32 R2, RZ, RZ, 0x1 ;  /* 0x00000001ff027424 */ /* 0x000fe200078e00ff */
[----:B------:R-:W2:Y:S01]  /*1de0*/  LDCU UR33, c[0x0][0x3a0] ;  /* 0x00007400ff2177ac */ /* 0x000ea20008000800 */
[----:B------:R-:W-:-:S05]  /*1df0*/  UMOV UR27, 0x80 ;  /* 0x00000080001b7882 */ /* 0x000fca0000000000 */
.L_x_60:
[----:B------:R-:W-:Y:S01]  /*1e00*/  BAR.SYNC.DEFER_BLOCKING 0x0 ;  /* 0x0000000000007b1d */ /* 0x000fe20000010000 */
[----:B-----5:R-:W-:Y:S01]  /*1e10*/  @!P3 IMAD.MOV.U32 R3, RZ, RZ, 0x8000 ;  /* 0x00008000ff03b424 */ /* 0x020fe200078e00ff */
[----:B------:R-:W-:Y:S01]  /*1e20*/  ELECT P1, URZ, PT ;  /* 0x0000000000ff782f */ /* 0x000fe20003820000 */
[----:B------:R-:W-:-:S03]  /*1e30*/  ULOP3.LUT UR30, UR9, 0x1, URZ, 0xc0, !UPT ;  /* 0x00000001091e7892 */ /* 0x000fc6000f8ec0ff */
[C---:B------:R-:W-:Y:S02]  /*1e40*/  ISETP.LT.U32.AND P1, PT, R20.reuse, 0x40, P1 ;  /* 0x000000401400780c */ /* 0x040fe40000f21070 */
[----:B------:R-:W-:Y:S01]  /*1e50*/  ELECT P0, URZ, PT ;  /* 0x0000000000ff782f */ /* 0x000fe20003800000 */
[----:B------:R-:W-:Y:S02]  /*1e60*/  ULEA UR28, UR30, UR8, 0xd ;  /* 0x000000081e1c7291 */ /* 0x000fe4000f8e68ff */
[----:B------:R-:W-:Y:S01]  /*1e70*/  ULEA UR30, UR30, UR27, 0x6 ;  /* 0x0000001b1e1e7291 */ /* 0x000fe2000f8e30ff */
[----:B------:R-:W-:-:S07]  /*1e80*/  ISETP.LT.U32.AND P0, PT, R20, 0x20, P0 ;  /* 0x000000201400780c */ /* 0x000fce0000701070 */
[----:B------:R-:W-:Y:S01]  /*1e90*/  VOTEU.ANY UP0, P1 ;  /* 0x0000000000ff7886 */ /* 0x000fe20000800100 */
[----:B------:R3:W-:Y:S01]  /*1ea0*/  @!P3 SYNCS.ARRIVE.TRANS64 RZ, [UR8+0x8000], R3 ;  /* 0x00800003ffffb9a7 */ /* 0x0007e20008000008 */
[----:B------:R4:W-:Y:S06]  /*1eb0*/  MEMBAR.ALL.CTA ;  /* 0x0000000000007992 */ /* 0x0009ec0000008000 */
[----:B----4-:R-:W4:Y:S01]  /*1ec0*/  FENCE.VIEW.ASYNC.S ;  /* 0x00000000000073c6 */ /* 0x010f220000000000 */
[----:B------:R-:W-:Y:S01]  /*1ed0*/  @UP0 UIADD3 UR29, UPT, UPT, UR8, 0x8000, URZ ;  /* 0x00008000081d0890 */ /* 0x000fe2000fffe0ff */
[----:B----4-:R-:W-:Y:S01]  /*1ee0*/  VOTEU.ANY UP0, P1 ;  /* 0x0000000000ff7886 */ /* 0x010fe20000800100 */
[----:B------:R-:W-:Y:S01]  /*1ef0*/  VOTEU.ANY UP1, P0 ;  /* 0x0000000000ff7886 */ /* 0x000fe20000020100 */
[----:B---3--:R-:W-:-:S04]  /*1f00*/  IMAD.U32 R3, R2, -0x80000000, RZ ;  /* 0x8000000002037824 */ /* 0x008fc800078e00ff */
[----:B------:R-:W-:Y:S02]  /*1f10*/  @UP1 UIADD3 UR24, UPT, UPT, UR8, 0x4000, URZ ;  /* 0x0000400008181890 */ /* 0x000fe4000fffe0ff */
[----:B------:R-:W-:Y:S01]  /*1f20*/  @UP1 UIADD3 UR25, UPT, UPT, UR8, 0x8000, URZ ;  /* 0x0000800008191890 */ /* 0x000fe2000fffe0ff */
[----:B------:R-:W-:Y:S01]  /*1f30*/  VOTEU.ANY UP1, P0 ;  /* 0x0000000000ff7886 */ /* 0x000fe20000020100 */
[----:B------:R-:W-:Y:S06]  /*1f40*/  BAR.SYNC.DEFER_BLOCKING 0x0 ;  /* 0x0000000000007b1d */ /* 0x000fec0000010000 */
[----:B------:R3:W-:Y:S01]  /*1f50*/  @UP0 UTMALDG.2D [UR28], [UR10] ;  /* 0x0000001c0a0005b4 */ /* 0x0007e20008008000 */
[----:B------:R-:W-:Y:S01]  /*1f60*/  UISETP.NE.U32.AND UP0, UPT, UR9, URZ, UPT ;  /* 0x000000ff0900728c */ /* 0x000fe2000bf05070 */
[----:B------:R-:W-:Y:S06]  /*1f70*/  BAR.SYNC.DEFER_BLOCKING 0x0 ;  /* 0x0000000000007b1d */ /* 0x000fec0000010000 */
[----:B------:R3:W-:Y:S02]  /*1f80*/  @UP1 UTMALDG.2D [UR24], [UR6] ;  /* 0x00000018060015b4 */ /* 0x0007e40008008000 */
[----:B------:R-:W-:Y:S06]  /*1f90*/  BAR.SYNC.DEFER_BLOCKING 0x0 ;  /* 0x0000000000007b1d */ /* 0x000fec0000010000 */
[----:B------:R-:W4:Y:S02]  /*1fa0*/  SYNCS.PHASECHK.TRANS64.TRYWAIT P0, [UR8+0x8000], R3 ;  /* 0x00800003ff0075a7 */ /* 0x000f240008001108 */
[----:B---34-:R-:W-:Y:S05]  /*1fb0*/  @!P0 BRA `(.L_x_57) ;  /* 0x0000000800288947 */ /* 0x018fea0003800000 */
.L_x_68:
[----:B------:R-:W-:Y:S05]  /*1fc0*/  BRA.U UP0, `(.L_x_58) ;  /* 0x0000000100647547 */ /* 0x000fea000b800000 */
[----:B------:R-:W-:Y:S01]  /*1fd0*/  UMOV UR24, 0x0 ;  /* 0x0000000000187882 */ /* 0x000fe20000000000 */
[----:B------:R-:W-:Y:S01]  /*1fe0*/  UMOV UR25, 0x4110010 ;  /* 0x0411001000197882 */ /* 0x000fe20000000000 */
[----:B------:R-:W-:Y:S01]  /*1ff0*/  UMOV UR28, 0x0 ;  /* 0x00000000001c7882 */ /* 0x000fe20000000000 */
[----:B------:R-:W-:Y:S01]  /*2000*/  UMOV UR29, 0x4110010 ;  /* 0x04110010001d7882 */ /* 0x000fe20000000000 */
        /* <DEDUP_REMOVED lines=21> */
.L_x_58:
[----:B------:R-:W-:-:S04]  /*2160*/  ELECT P0, URZ, PT ;  /* 0x0000000000ff782f */ /* 0x000fc80003800000 */
[----:B------:R-:W-:-:S13]  /*2170*/  ISETP.LT.U32.AND P0, PT, R20, 0x20, P0 ;  /* 0x000000201400780c */ /* 0x000fda0000701070 */
[----:B------:R-:W-:Y:S01]  /*2180*/  VOTEU.ANY UP0, P0 ;  /* 0x0000000000ff7886 */ /* 0x000fe20000000100 */
[----:B------:R-:W-:-:S04]  /*2190*/  VOTEU.ANY UP1, P0 ;  /* 0x0000000000ff7886 */ /* 0x000fc80000020100 */
[----:B---3--:R-:W-:Y:S02]  /*21a0*/  @UP0 UMOV UR24, UR4 ;  /* 0x0000000400180c82 */ /* 0x008fe40008000000 */
[----:B------:R3:W-:Y:S01]  /*21b0*/  @UP1 UTCBAR [UR24], URZ ;  /* 0x000000ff180013e9 */ /* 0x0007e200080000ff */
[----:B------:R-:W-:Y:S06]  /*21c0*/  BAR.SYNC.DEFER_BLOCKING 0x0 ;  /* 0x0000000000007b1d */ /* 0x000fec0000010000 */
[----:B------:R-:W4:Y:S02]  /*21d0*/  SYNCS.PHASECHK.TRANS64.TRYWAIT P0, [UR8+0x8010], R3 ;  /* 0x00801003ff0075a7 */ /* 0x000f240008001108 */
[----:B---34-:R-:W-:Y:S05]  /*21e0*/  @!P0 BRA `(.L_x_59) ;  /* 0x0000000400a88947 */ /* 0x018fea0003800000 */
.L_x_69:
[----:B------:R-:W-:Y:S01]  /*21f0*/  UIADD3 UR27, UPT, UPT, UR27, 0x80, URZ ;  /* 0x000000801b1b7890 */ /* 0x000fe2000fffe0ff */
[----:B------:R-:W-:-:S03]  /*2200*/  LOP3.LUT R2, R2, 0x1, RZ, 0x3c, !PT ;  /* 0x0000000102027812 */ /* 0x000fc600078e3cff */
[----:B--2---:R-:W-:-:S09]  /*2210*/  UISETP.GE.AND UP0, UPT, UR27, UR33, UPT ;  /* 0x000000211b00728c */ /* 0x004fd2000bf06270 */
[----:B------:R-:W-:Y:S05]  /*2220*/  BRA.U !UP0, `(.L_x_60) ;  /* 0xfffffff908f47547 */ /* 0x000fea000b83ffff */
.L_x_53:
[----:B---34-:R-:W-:Y:S06]  /*2230*/  BAR.SYNC.DEFER_BLOCKING 0x0 ;  /* 0x0000000000007b1d */ /* 0x018fec0000010000 */
[----:B------:R-:W-:Y:S04]  /*2240*/  BSSY.RECONVERGENT B4, `(.L_x_61) ;  /* 0x0000004000047945 */ /* 0x000fe80003800200 */
[----:B------:R-:W-:Y:S05]  /*2250*/  @P3 BRA `(.L_x_62) ;  /* 0x0000000000083947 */ /* 0x000fea0003800000 */
[----:B------:R-:W3:Y:S02]  /*2260*/  SYNCS.CCTL.IV [UR8+0x8000] ;  /* 0x00800000ff0079b1 */ /* 0x000ee40008000008 */
[----:B---3--:R-:W3:Y:S02]  /*2270*/  SYNCS.CCTL.IV [UR8+0x8010] ;  /* 0x00801000ff0079b1 */ /* 0x008ee40008000008 */
.L_x_62:
[----:B--2---:R-:W-:Y:S05]  /*2280*/  BSYNC.RECONVERGENT B4 ;  /* 0x0000000000047941 */ /* 0x004fea0003800200 */
.L_x_61:
[----:B------:R-:W-:Y:S01]  /*2290*/  USHF.L.U32 UR4, UR9, 0x15, URZ ;  /* 0x0000001509047899 */ /* 0x000fe200080006ff */
[C---:B------:R-:W-:Y:S01]  /*22a0*/  IMAD.SHL.U32 R2, R0.reuse, 0x40, RZ ;  /* 0x0000004000027824 */ /* 0x040fe200078e00ff */
[----:B------:R-:W-:Y:S01]  /*22b0*/  USHF.L.U32 UR9, UR9, 0x3, URZ ;  /* 0x0000000309097899 */ /* 0x000fe200080006ff */
[C---:B------:R-:W-:Y:S01]  /*22c0*/  IMAD.SHL.U32 R21, R0.reuse, 0x2, RZ ;  /* 0x0000000200157824 */ /* 0x040fe200078e00ff */
[----:B------:R-:W-:Y:S01]  /*22d0*/  ULOP3.LUT UR4, UR4, 0x600000, URZ, 0xc0, !UPT ;  /* 0x0060000004047892 */ /* 0x000fe2000f8ec0ff */
[C---:B-----5:R-:W-:Y:S01]  /*22e0*/  IMAD.SHL.U32 R3, R0.reuse, 0x10, RZ ;  /* 0x0000001000037824 */ /* 0x060fe200078e00ff */
[----:B------:R-:W-:Y:S01]  /*22f0*/  ULOP3.LUT UR9, UR9, 0x20, URZ, 0xc0, !UPT ;  /* 0x0000002009097892 */ /* 0x000fe2000f8ec0ff */
[----:B------:R-:W-:Y:S01]  /*2300*/  SHF.R.U32.HI R22, RZ, 0x1, R0 ;  /* 0x00000001ff167819 */ /* 0x000fe20000011600 */
[----:B------:R-:W-:Y:S01]  /*2310*/  IMAD.SHL.U32 R0, R0, 0x80, RZ ;  /* 0x0000008000007824 */ /* 0x000fe200078e00ff */
[----:B------:R-:W-:Y:S01]  /*2320*/  LOP3.LUT R2, R2, 0x1800, RZ, 0xc0, !PT ;  /* 0x0000180002027812 */ /* 0x000fe200078ec0ff */
[----:B------:R-:W-:Y:S01]  /*2330*/  UIADD3 UR4, UPT, UPT, UR9, UR4, UR32 ;  /* 0x0000000409047290 */ /* 0x000fe2000fffe020 */
[----:B------:R-:W-:-:S02]  /*2340*/  LOP3.LUT R21, R21, 0x20, RZ, 0xc0, !PT ;  /* 0x0000002015157812 */ /* 0x000fc400078ec0ff */
[----:B------:R-:W-:Y:S02]  /*2350*/  ELECT P0, URZ, PT ;  /* 0x0000000000ff782f */ /* 0x000fe40003800000 */
[----:B------:R-:W-:Y:S01]  /*2360*/  LOP3.LUT R2, R2, 0x70, R3, 0xf8, !PT ;  /* 0x0000007002027812 */ /* 0x000fe200078ef803 */
[----:B------:R-:W-:Y:S01]  /*2370*/  UMOV UR9, UR26 ;  /* 0x0000001a00097c82 */ /* 0x000fe20008000000 */
[----:B------:R-:W-:Y:S01]  /*2380*/  LOP3.LUT R21, R21, 0x40, R22, 0xf8, !PT ;  /* 0x0000004015157812 */ /* 0x000fe200078ef816 */
[----:B------:R-:W-:Y:S01]  /*2390*/  UMOV UR10, UR31 ;  /* 0x0000001f000a7c82 */ /* 0x000fe20008000000 */
[----:B------:R-:W-:Y:S01]  /*23a0*/  ISETP.LT.U32.AND P0, PT, R20, 0x20, P0 ;  /* 0x000000201400780c */ /* 0x000fe20000701070 */
[----:B------:R-:W-:Y:S01]  /*23b0*/  LDTM.16dp32bit_t0_t15.x16 R4, tmem[UR4] ;  /* 0x00000004000479ee */ /* 0x000fe20008a00000 */
[----:B------:R-:W2:Y:S01]  /*23c0*/  LDTM.16dp32bit_t16_t31.x16 R4, tmem[UR4+0x10] ;  /* 0x00001004000479ee */ /* 0x000ea20008a20000 */
[----:B------:R-:W-:Y:S01]  /*23d0*/  LOP3.LUT R21, R2, R21, RZ, 0x3c, !PT ;  /* 0x0000001502157212 */ /* 0x000fe200078e3cff */
[----:B------:R-:W-:-:S03]  /*23e0*/  NOP ;  /* 0x0000000000007918 */ /* 0x000fc60000000000 */
[----:B------:R-:W-:-:S04]  /*23f0*/  LOP3.LUT R0, R21, 0x780, R0, 0xf8, !PT ;  /* 0x0000078015007812 */ /* 0x000fc800078ef800 */
[----:B------:R-:W-:Y:S02]  /*2400*/  LOP3.LUT R2, R0, 0x10, RZ, 0x3c, !PT ;  /* 0x0000001000027812 */ /* 0x000fe400078e3cff */
[----:B--2---:R-:W-:Y:S01]  /*2410*/  VOTEU.ANY UP1, P0 ;  /* 0x0000000000ff7886 */ /* 0x004fe20000020100 */
[----:B------:R-:W-:Y:S01]  /*2420*/  VOTEU.ANY UP0, P0 ;  /* 0x0000000000ff7886 */ /* 0x000fe20000000100 */
[----:B------:R-:W-:Y:S02]  /*2430*/  F2FP.F16.F32.PACK_AB R4, R5, R4 ;  /* 0x000000040504723e */ /* 0x000fe400000000ff */
[----:B------:R-:W-:Y:S02]  /*2440*/  F2FP.F16.F32.PACK_AB R5, R7, R6 ;  /* 0x000000060705723e */ /* 0x000fe400000000ff */
[----:B------:R-:W-:Y:S02]  /*2450*/  F2FP.F16.F32.PACK_AB R12, R13, R12 ;  /* 0x0000000c0d0c723e */ /* 0x000fe400000000ff */
[----:B------:R-:W-:-:S02]  /*2460*/  F2FP.F16.F32.PACK_AB R6, R9, R8 ;  /* 0x000000080906723e */ /* 0x000fc400000000ff */
[----:B------:R-:W-:Y:S02]  /*2470*/  F2FP.F16.F32.PACK_AB R7, R11, R10 ;  /* 0x0000000a0b07723e */ /* 0x000fe400000000ff */
[----:B------:R-:W-:Y:S02]  /*2480*/  F2FP.F16.F32.PACK_AB R13, R15, R14 ;  /* 0x0000000e0f0d723e */ /* 0x000fe400000000ff */
[----:B------:R-:W-:Y:S01]  /*2490*/  F2FP.F16.F32.PACK_AB R14, R17, R16 ;  /* 0x00000010110e723e */ /* 0x000fe200000000ff */
[----:B---3--:R2:W-:Y:S01]  /*24a0*/  STS.128 [R0+UR8], R4 ;  /* 0x0000000400007988 */ /* 0x0085e20008000c08 */
[----:B------:R-:W-:-:S05]  /*24b0*/  F2FP.F16.F32.PACK_AB R15, R19, R18 ;  /* 0x00000012130f723e */ /* 0x000fca00000000ff */
[----:B------:R2:W-:Y:S01]  /*24c0*/  STS.128 [R2+UR8], R12 ;  /* 0x0000000c02007988 */ /* 0x0005e20008000c08 */
[----:B------:R3:W-:Y:S06]  /*24d0*/  MEMBAR.ALL.CTA ;  /* 0x0000000000007992 */ /* 0x0007ec0000008000 */
[----:B---3--:R-:W3:Y:S02]  /*24e0*/  FENCE.VIEW.ASYNC.S ;  /* 0x00000000000073c6 */ /* 0x008ee40000000000 */
[----:B---3--:R-:W-:Y:S06]  /*24f0*/  BAR.SYNC.DEFER_BLOCKING 0x0 ;  /* 0x0000000000007b1d */ /* 0x008fec0000010000 */
[----:B------:R2:W-:Y:S01]  /*2500*/  @UP1 UTMASTG.2D [UR8], [UR12] ;  /* 0x000000080c0013b5 */ /* 0x0005e20008008000 */
[----:B------:R0:W-:Y:S01]  /*2510*/  UTMACMDFLUSH ;  /* 0x00000000000079b7 */ /* 0x0001e20000000000 */
[----:B------:R-:W-:-:S04]  /*2520*/  DEPBAR.LE SB0, 0x0 ;  /* 0x000080000000791a */ /* 0x000fc80000000000 */
[----:B------:R-:W-:Y:S08]  /*2530*/  BAR.SYNC.DEFER_BLOCKING 0x0 ;  /* 0x0000000000007b1d */ /* 0x000ff00000010000 */
[----:B------:R-:W-:Y:S06]  /*2540*/  BAR.SYNC.DEFER_BLOCKING 0x0 ;  /* 0x0000000000007b1d */ /* 0x000fec0000010000 */
[----:B--2---:R-:W-:Y:S05]  /*2550*/  @P2 BRA `(.L_x_63) ;  /* 0x0000000000a02947 */ /* 0x004fea0003800000 */
[----:B------:R-:W2:Y:S01]  /*2560*/  S2UR UR5, SR_CgaCtaId ;  /* 0x00000000000579c3 */ /* 0x000ea20000008800 */
[----:B------:R-:W-:Y:S01]  /*2570*/  NOP ;  /* 0x0000000000007918 */ /* 0x000fe20000000000 */
[----:B------:R-:W-:Y:S01]  /*2580*/  UMOV UR4, 0x50 ;  /* 0x0000005000047882 */ /* 0x000fe20000000000 */
[----:B------:R-:W-:Y:S02]  /*2590*/  IMAD.U32 R0, RZ, RZ, UR32 ;  /* 0x00000020ff007e24 */ /* 0x000fe4000f8e00ff */
[----:B------:R-:W-:Y:S02]  /*25a0*/  IMAD.MOV.U32 R3, RZ, RZ, 0x3 ;  /* 0x00000003ff037424 */ /* 0x000fe400078e00ff */
[----:B------:R-:W-:Y:S01]  /*25b0*/  IMAD.MOV.U32 R7, RZ, RZ, 0x1 ;  /* 0x00000001ff077424 */ /* 0x000fe200078e00ff */
[----:B------:R-:W-:-:S04]  /*25c0*/  LOP3.LUT R0, R0, 0xffff, RZ, 0xc0, !PT ;  /* 0x0000ffff00007812 */ /* 0x000fc800078ec0ff */
[----:B------:R-:W-:-:S05]  /*25d0*/  SHF.R.U32.HI R0, RZ, 0x5, R0 ;  /* 0x00000005ff007819 */ /* 0x000fca0000011600 */
[----:B------:R-:W-:Y:S01]  /*25e0*/  VIADD R2, R0, 0x10 ;  /* 0x0000001000027836 */ /* 0x000fe20000000000 */
[----:B------:R-:W-:Y:S01]  /*25f0*/  SHF.L.U32 R0, R3, R0, RZ ;  /* 0x0000000003007219 */ /* 0x000fe200000006ff */
[----:B--2---:R-:W-:-:S03]  /*2600*/  ULEA UR6, UR5, UR4, 0x18 ;  /* 0x0000000405067291 */ /* 0x004fc6000f8ec0ff */
[----:B------:R-:W-:-:S04]  /*2610*/  SHF.L.U32 R3, R7, R2, RZ ;  /* 0x0000000207037219 */ /* 0x000fc800000006ff */
[----:B------:R-:W-:Y:S02]  /*2620*/  LOP3.LUT R0, R3, R0, RZ, 0xfc, !PT ;  /* 0x0000000003007212 */ /* 0x000fe400078efcff */
[----:B------:R-:W2:Y:S02]  /*2630*/  LDS R5, [UR6] ;  /* 0x00000006ff057984 */ /* 0x000ea40008000800 */
[C---:B------:R-:W-:Y:S02]  /*2640*/  LOP3.LUT R2, R0.reuse, 0xffff, RZ, 0xc0, !PT ;  /* 0x0000ffff00027812 */ /* 0x040fe400078ec0ff */
[----:B--2---:R-:W-:-:S04]  /*2650*/  LOP3.LUT R3, R0, 0xffff, R5, 0x80, !PT ;  /* 0x0000ffff00037812 */ /* 0x004fc800078e8005 */
[----:B------:R-:W-:-:S13]  /*2660*/  ISETP.NE.AND P0, PT, R3, R2, PT ;  /* 0x000000020300720c */ /* 0x000fda0003f05270 */
[----:B------:R-:W-:Y:S05]  /*2670*/  @P0 BRA `(.L_x_64) ;  /* 0x0000000000500947 */ /* 0x000fea0003800000 */
[----:B------:R-:W-:Y:S02]  /*2680*/  SHF.R.U32.HI R5, RZ, 0x10, R5 ;  /* 0x00000010ff057819 */ /* 0x000fe40000011605 */
[----:B------:R-:W-:-:S04]  /*2690*/  SHF.R.U32.HI R2, RZ, 0x10, R0 ;  /* 0x00000010ff027819 */ /* 0x000fc80000011600 */
[----:B------:R-:W-:-:S04]  /*26a0*/  LOP3.LUT R5, R5, R2, RZ, 0xc0, !PT ;  /* 0x0000000205057212 */ /* 0x000fc800078ec0ff */
[----:B------:R-:W-:-:S13]  /*26b0*/  ISETP.NE.AND P0, PT, R5, R2, PT ;  /* 0x000000020500720c */ /* 0x000fda0003f05270 */
[----:B------:R-:W-:Y:S05]  /*26c0*/  @P0 BRA `(.L_x_65) ;  /* 0x0000000000300947 */ /* 0x000fea0003800000 */
[----:B------:R-:W-:Y:S01]  /*26d0*/  R2UR UR4, R0 ;  /* 0x00000000000472ca */ /* 0x000fe200000e0000 */
[----:B------:R-:W-:Y:S01]  /*26e0*/  VOTEU.ANY UR5, UPT, PT ;  /* 0x0000000000057886 */ /* 0x000fe200038e0100 */
[----:B------:R-:W2:Y:S01]  /*26f0*/  S2R R0, SR_LANEID ;  /* 0x0000000000007919 */ /* 0x000ea20000000000 */
[----:B------:R-:W-:-:S10]  /*2700*/  UFLO.U32 UR5, UR5 ;  /* 0x00000005000572bd */ /* 0x000fd400080e0000 */
[----:B------:R-:W-:-:S06]  /*2710*/  ULOP3.LUT UR4, URZ, UR4, URZ, 0x33, !UPT ;  /* 0x00000004ff047292 */ /* 0x000fcc000f8e33ff */
[----:B------:R-:W-:-:S04]  /*2720*/  IMAD.U32 R2, RZ, RZ, UR4 ;  /* 0x00000004ff027e24 */ /* 0x000fc8000f8e00ff */
[----:B------:R-:W3:Y:S02]  /*2730*/  REDUX UR7, R2 ;  /* 0x00000000020773c4 */ /* 0x000ee40000000000 */
[----:B------:R4:W-:Y:S01]  /*2740*/  UTCATOMSWS.AND URZ, UR4 ;  /* 0x0000000400ff79e3 */ /* 0x0009e20008000000 */
[----:B--2---:R-:W-:Y:S01]  /*2750*/  ISETP.EQ.U32.AND P0, PT, R0, UR5, PT ;  /* 0x0000000500007c0c */ /* 0x004fe2000bf02070 */
[----:B---3--:R-:W-:-:S12]  /*2760*/  IMAD.U32 R0, RZ, RZ, UR7 ;  /* 0x00000007ff007e24 */ /* 0x008fd8000f8e00ff */
[----:B------:R4:W-:Y:S01]  /*2770*/  @P0 ATOMS.AND RZ, [UR6], R0 ;  /* 0x00000000ffff098c */ /* 0x0009e2000a800006 */
[----:B------:R-:W-:Y:S05]  /*2780*/  BRA `(.L_x_63) ;  /* 0x0000000000147947 */ /* 0x000fea0003800000 */
.L_x_65:
[----:B------:R-:W-:-:S07]  /*2790*/  MOV R2, 0x27b0 ;  /* 0x000027b000027802 */ /* 0x000fce0000000f00 */
[----:B-1----:R-:W-:Y:S05]  /*27a0*/  CALL.REL.NOINC `($__internal_0_$__cuda_sm10x_tcgen05_guardrail_trap_col_being_dealloced_not_returned_by_alloc) ;  /* 0x0000000000447944 */ /* 0x002fea0003c00000 */
[----:B------:R-:W-:Y:S05]  /*27b0*/  BRA `(.L_x_63) ;  /* 0x0000000000087947 */ /* 0x000fea0003800000 */
.L_x_64:
[----:B------:R-:W-:-:S07]  /*27c0*/  MOV R2, 0x27e0 ;  /* 0x000027e000027802 */ /* 0x000fce0000000f00 */
[----:B-1----:R-:W-:Y:S05]  /*27d0*/  CALL.REL.NOINC `($__internal_2_$__cuda_sm10x_tcgen05_guardrail_trap_unallocated_columns_being_dealloced) ;  /* 0x0000000000507944 */ /* 0x002fea0003c00000 */
.L_x_63:
[----:B------:R-:W-:Y:S01]  /*27e0*/  NOP ;  /* 0x0000000000007918 */ /* 0x000fe20000000000 */
[----:B----4-:R-:W-:Y:S05]  /*27f0*/  EXIT ;  /* 0x000000000000794d */ /* 0x010fea0003800000 */
.L_x_54:
[----:B------:R-:W2:Y:S02]  /*2800*/  SYNCS.PHASECHK.TRANS64.TRYWAIT P0, [UR8+0x8000], RZ ;  /* 0x008000ffff0075a7 */ /* 0x000ea40008001108 */
[----:B--2---:R-:W-:Y:S05]  /*2810*/  @!P0 BRA `(.L_x_54) ;  /* 0xfffffffc00f88947 */ /* 0x004fea000383ffff */
[----:B------:R-:W-:Y:S05]  /*2820*/  BRA `(.L_x_66) ;  /* 0xfffffff000cc7947 */ /* 0x000fea000383ffff */
.L_x_56:
[----:B------:R-:W2:Y:S02]  /*2830*/  SYNCS.PHASECHK.TRANS64.TRYWAIT P1, [UR8+0x8010], RZ ;  /* 0x008010ffff0075a7 */ /* 0x000ea40008021108 */
[----:B--2---:R-:W-:Y:S05]  /*2840*/  @!P1 BRA `(.L_x_56) ;  /* 0xfffffffc00f89947 */ /* 0x004fea000383ffff */
[----:B------:R-:W-:Y:S05]  /*2850*/  BRA `(.L_x_67) ;  /* 0xfffffff400587947 */ /* 0x000fea000383ffff */
.L_x_57:
[----:B------:R-:W3:Y:S02]  /*2860*/  SYNCS.PHASECHK.TRANS64.TRYWAIT P0, [UR8+0x8000], R3 ;  /* 0x00800003ff0075a7 */ /* 0x000ee40008001108 */
[----:B---3--:R-:W-:Y:S05]  /*2870*/  @!P0 BRA `(.L_x_57) ;  /* 0xfffffffc00f88947 */ /* 0x008fea000383ffff */
[----:B------:R-:W-:Y:S05]  /*2880*/  BRA `(.L_x_68) ;  /* 0xfffffff400cc7947 */ /* 0x000fea000383ffff */
.L_x_59:
[----:B------:R-:W3:Y:S02]  /*2890*/  SYNCS.PHASECHK.TRANS64.TRYWAIT P0, [UR8+0x8010], R3 ;  /* 0x00801003ff0075a7 */ /* 0x000ee40008001108 */
[----:B---3--:R-:W-:Y:S05]  /*28a0*/  @!P0 BRA `(.L_x_59) ;  /* 0xfffffffc00f88947 */ /* 0x008fea000383ffff */
[----:B------:R-:W-:Y:S05]  /*28b0*/  BRA `(.L_x_69) ;  /* 0xfffffff8004c7947 */ /* 0x000fea000383ffff */
        .weak           $__internal_0_$__cuda_sm10x_tcgen05_guardrail_trap_col_being_dealloced_not_returned_by_alloc
        .type           $__internal_0_$__cuda_sm10x_tcgen05_guardrail_trap_col_being_dealloced_not_returned_by_alloc,@function
        .size           $__internal_0_$__cuda_sm10x_tcgen05_guardrail_trap_col_being_dealloced_not_returned_by_alloc,($__internal_1_$__cuda_sm10x_tcgen05_guardrail_trap_phase_invalid_during_alloc - $__internal_0_$__cuda_sm10x_tcgen05_guardrail_trap_col_being_dealloced_not_returned_by_alloc)
$__internal_0_$__cuda_sm10x_tcgen05_guardrail_trap_col_being_dealloced_not_returned_by_alloc:
[----:B------:R-:W-:Y:S05]  /*28c0*/  BPT.TRAP 0x1 ;  /* 0x000000040000795c */ /* 0x000fea0000300000 */
[----:B------:R-:W-:-:S04]  /*28d0*/  IMAD.MOV.U32 R3, RZ, RZ, 0x0 ;  /* 0x00000000ff037424 */ /* 0x000fc800078e00ff */
[----:B------:R-:W-:Y:S05]  /*28e0*/  RET.REL.NODEC R2 `(gluon_tcgen05) ;  /* 0xffffffd402c47950 */ /* 0x000fea0003c3ffff */
        .weak           $__internal_1_$__cuda_sm10x_tcgen05_guardrail_trap_phase_invalid_during_alloc
        .type           $__internal_1_$__cuda_sm10x_tcgen05_guardrail_trap_phase_invalid_during_alloc,@function
        .size           $__internal_1_$__cuda_sm10x_tcgen05_guardrail_trap_phase_invalid_during_alloc,($__internal_2_$__cuda_sm10x_tcgen05_guardrail_trap_unallocated_columns_being_dealloced - $__internal_1_$__cuda_sm10x_tcgen05_guardrail_trap_phase_invalid_during_alloc)
$__internal_1_$__cuda_sm10x_tcgen05_guardrail_trap_phase_invalid_during_alloc:
[----:B------:R-:W-:Y:S05]  /*28f0*/  BPT.TRAP 0x1 ;  /* 0x000000040000795c */ /* 0x000fea0000300000 */
[----:B------:R-:W-:-:S04]  /*2900*/  IMAD.MOV.U32 R3, RZ, RZ, 0x0 ;  /* 0x00000000ff037424 */ /* 0x000fc800078e00ff */
[----:B------:R-:W-:Y:S05]  /*2910*/  RET.REL.NODEC R2 `(gluon_tcgen05) ;  /* 0xffffffd402b87950 */ /* 0x000fea0003c3ffff */
        .weak           $__internal_2_$__cuda_sm10x_tcgen05_guardrail_trap_unallocated_columns_being_dealloced
        .type           $__internal_2_$__cuda_sm10x_tcgen05_guardrail_trap_unallocated_columns_being_dealloced,@function
        .size           $__internal_2_$__cuda_sm10x_tcgen05_guardrail_trap_unallocated_columns_being_dealloced,(.L_x_73 - $__internal_2_$__cuda_sm10x_tcgen05_guardrail_trap_unallocated_columns_being_dealloced)
$__internal_2_$__cuda_sm10x_tcgen05_guardrail_trap_unallocated_columns_being_dealloced:
[----:B------:R-:W-:Y:S05]  /*2920*/  BPT.TRAP 0x1 ;  /* 0x000000040000795c */ /* 0x000fea0000300000 */
[----:B------:R-:W-:-:S04]  /*2930*/  IMAD.MOV.U32 R3, RZ, RZ, 0x0 ;  /* 0x00000000ff037424 */ /* 0x000fc800078e00ff */
[----:B------:R-:W-:Y:S05]  /*2940*/  RET.REL.NODEC R2 `(gluon_tcgen05) ;  /* 0xffffffd402ac7950 */ /* 0x000fea0003c3ffff */
.L_x_70:
[----:B------:R-:W-:-:S00]  /*2950*/  BRA `(.L_x_70) ;  /* 0xfffffffc00fc7947 */ /* 0x000fc0000383ffff */
[----:B------:R-:W-:-:S00]  /*2960*/  NOP ;  /* 0x0000000000007918 */ /* 0x000fc00000000000 */
        /* <DEDUP_REMOVED lines=9> */
.L_x_73:


//--------------------- .nv.shared.gluon_tcgen05  --------------------------
	.section	.nv.shared.gluon_tcgen05,"aw",@nobits
	.sectionflags	@""
	.align	16
	.zero		1024


//--------------------- .nv.shared.reserved.0     --------------------------
	.section	.nv.shared.reserved.0,"aw",@nobits
	.align	8
	.weak		__nv_reservedSMEM_offset_0_alias
	.size		__nv_reservedSMEM_offset_0_alias, 0, 64
	.other		__nv_reservedSMEM_offset_0_alias,@"STO_CUDA_RESERVED_SHARED STV_DEFAULT"
__nv_reservedSMEM_offset_0_alias:
	.zero		0
.nv.shared.reserved.0:
	.zero		64
	.weak		__nv_reservedSMEM_allocation_phase
	.type		__nv_reservedSMEM_allocation_phase,@object
	.size		__nv_reservedSMEM_allocation_phase,(.L_0 - __nv_reservedSMEM_allocation_phase)
__nv_reservedSMEM_allocation_phase:
	.zero		1
.L_0:
	.zero		7
	.weak		__nv_reservedSMEM_devtool_atexit_pc
	.type		__nv_reservedSMEM_devtool_atexit_pc,@object
	.size		__nv_reservedSMEM_devtool_atexit_pc,(__nv_reservedSMEM_allocation_mask - __nv_reservedSMEM_devtool_atexit_pc)
__nv_reservedSMEM_devtool_atexit_pc:
	.zero		8
	.weak		__nv_reservedSMEM_allocation_mask
	.type		__nv_reservedSMEM_allocation_mask,@object
	.size		__nv_reservedSMEM_allocation_mask,(.L_2 - __nv_reservedSMEM_allocation_mask)
__nv_reservedSMEM_allocation_mask:
	.zero		4
.L_2:


//--------------------- .nv.constant0.gluon_tcgen05 --------------------------
	.section	.nv.constant0.gluon_tcgen05,"a",@progbits
	.sectionflags	@""
	.align	4
.nv.constant0.gluon_tcgen05:
	.zero		976


//--------------------- SYMBOLS --------------------------

	.type		.nv.reservedSmem.offset0,@object
	.size		.nv.reservedSmem.offset0,0x4
	.type		.nv.reservedSmem.cap,@object
	.size		.nv.reservedSmem.cap,0x4
